	.target	sm_103a

	.elftype	@"ET_EXEC"


//--------------------- .note.nv.tkinfo           --------------------------
	.section	.note.nv.tkinfo,"",@"SHT_NOTE"
	.sectionflags	@"SHF_NOTE_NV_TKINFO"
	.tkinfo
        /*0018*/ 	.word	0x00000002
        /*0030*/ 	.string	""
        /*0030*/ 	.string	"ptxas"
        /*0030*/ 	.string	"Cuda compilation tools, release 13.0, V13.0.88"
        /*0030*/ 	.string	"Build cuda_13.0.r13.0/compiler.36424714_0"
        /*0030*/ 	.string	"-arch sm_103a -m 64 "



//--------------------- .note.nv.cuinfo           --------------------------
	.section	.note.nv.cuinfo,"",@"SHT_NOTE"
	.sectionflags	@"SHF_NOTE_NV_CUINFO"
        /*0018*/ 	.short	0x0002
        /*001a*/ 	.short	0x0067
        /*001c*/ 	.short	0x0082
	.zero		2


//--------------------- .nv.info                  --------------------------
	.section	.nv.info,"",@"SHT_CUDA_INFO"
	.align	4


	//----- nvinfo : EIATTR_REGCOUNT
	.align		4
        /*0000*/ 	.byte	0x04, 0x2f
        /*0002*/ 	.short	(.L_12 - .L_11)
	.align		4
.L_11:
        /*0004*/ 	.word	index@(_ZN7cutlass13device_kernelIN5flash11enable_sm90INS1_16FlashAttnFwdSm90INS1_25CollectiveMainloopFwdSm90ILi2EN4cute5tupleIJNS5_1CILi1EEES8_S8_EEENS6_IJNS7_ILi128EEENS7_ILi160EEENS7_ILi192EEEEEELi128ENS_12float_e4m3_tEfNS_4arch4Sm90ELb1ELb0ELb0ELb1ELb0ELb1ELb0ELb1ELb1ELb1ELb1ELb0EEENS1_21CollectiveEpilogueFwdINS6_IJSA_SA_SB_EEES9_NS_10bfloat16_tESG_Li256ELb1ELb1ELb1ELb1EEENS1_36VarlenDynamicPersistentTileSchedulerILi128ELi160ELi256ELi128ELb1ELb1ELb1ELb1ELb1ELb1EEEEEEEEEvNT_6ParamsE)
        /*0008*/ 	.word	0x00000004


	//----- nvinfo : EIATTR_FRAME_SIZE
	.align		4
.L_12:
        /*000c*/ 	.byte	0x04, 0x11
        /*000e*/ 	.short	(.L_14 - .L_13)
	.align		4
.L_13:
        /*0010*/ 	.word	index@(_ZN7cutlass13device_kernelIN5flash11enable_sm90INS1_16FlashAttnFwdSm90INS1_25CollectiveMainloopFwdSm90ILi2EN4cute5tupleIJNS5_1CILi1EEES8_S8_EEENS6_IJNS7_ILi128EEENS7_ILi160EEENS7_ILi192EEEEEELi128ENS_12float_e4m3_tEfNS_4arch4Sm90ELb1ELb0ELb0ELb1ELb0ELb1ELb0ELb1ELb1ELb1ELb1ELb0EEENS1_21CollectiveEpilogueFwdINS6_IJSA_SA_SB_EEES9_NS_10bfloat16_tESG_Li256ELb1ELb1ELb1ELb1EEENS1_36VarlenDynamicPersistentTileSchedulerILi128ELi160ELi256ELi128ELb1ELb1ELb1ELb1ELb1ELb1EEEEEEEEEvNT_6ParamsE)
        /*0014*/ 	.word	0x00000000


	//----- nvinfo : EIATTR_REGCOUNT
	.align		4
.L_14:
        /*0018*/ 	.byte	0x04, 0x2f
        /*001a*/ 	.short	(.L_16 - .L_15)
	.align		4
.L_15:
        /*001c*/ 	.word	index@(_ZN7cutlass13device_kernelIN5flash11enable_sm90INS1_16FlashAttnFwdSm90INS1_25CollectiveMainloopFwdSm90ILi2EN4cute5tupleIJNS5_1CILi1EEES8_S8_EEENS6_IJNS7_ILi128EEENS7_ILi160EEENS7_ILi192EEEEEELi128ENS_12float_e4m3_tEfNS_4arch4Sm90ELb1ELb0ELb0ELb1ELb0ELb0ELb0ELb1ELb1ELb1ELb1ELb0EEENS1_21CollectiveEpilogueFwdINS6_IJSA_SA_SB_EEES9_NS_10bfloat16_tESG_Li256ELb1ELb1ELb1ELb1EEENS1_36VarlenDynamicPersistentTileSchedulerILi128ELi160ELi256ELi128ELb1ELb1ELb1ELb1ELb1ELb1EEEEEEEEEvNT_6ParamsE)
        /*0020*/ 	.word	0x00000004


	//----- nvinfo : EIATTR_FRAME_SIZE
	.align		4
.L_16:
        /*0024*/ 	.byte	0x04, 0x11
        /*0026*/ 	.short	(.L_18 - .L_17)
	.align		4
.L_17:
        /*0028*/ 	.word	index@(_ZN7cutlass13device_kernelIN5flash11enable_sm90INS1_16FlashAttnFwdSm90INS1_25CollectiveMainloopFwdSm90ILi2EN4cute5tupleIJNS5_1CILi1EEES8_S8_EEENS6_IJNS7_ILi128EEENS7_ILi160EEENS7_ILi192EEEEEELi128ENS_12float_e4m3_tEfNS_4arch4Sm90ELb1ELb0ELb0ELb1ELb0ELb0ELb0ELb1ELb1ELb1ELb1ELb0EEENS1_21CollectiveEpilogueFwdINS6_IJSA_SA_SB_EEES9_NS_10bfloat16_tESG_Li256ELb1ELb1ELb1ELb1EEENS1_36VarlenDynamicPersistentTileSchedulerILi128ELi160ELi256ELi128ELb1ELb1ELb1ELb1ELb1ELb1EEEEEEEEEvNT_6ParamsE)
        /*002c*/ 	.word	0x00000000


	//----- nvinfo : EIATTR_REGCOUNT
	.align		4
.L_18:
        /*0030*/ 	.byte	0x04, 0x2f
        /*0032*/ 	.short	(.L_20 - .L_19)
	.align		4
.L_19:
        /*0034*/ 	.word	index@(_ZN7cutlass13device_kernelIN5flash11enable_sm90INS1_16FlashAttnFwdSm90INS1_25CollectiveMainloopFwdSm90ILi2EN4cute5tupleIJNS5_1CILi1EEES8_S8_EEENS6_IJNS7_ILi128EEENS7_ILi160EEENS7_ILi192EEEEEELi128ENS_12float_e4m3_tEfNS_4arch4Sm90ELb1ELb0ELb0ELb0ELb0ELb0ELb0ELb1ELb1ELb1ELb1ELb0EEENS1_21CollectiveEpilogueFwdINS6_IJSA_SA_SB_EEES9_NS_10bfloat16_tESG_Li256ELb0ELb1ELb1ELb1EEENS1_19SingleTileSchedulerILb0ELb1ELb1ELi128EEEEEEEEEvNT_6ParamsE)
        /*0038*/ 	.word	0x00000004


	//----- nvinfo : EIATTR_FRAME_SIZE
	.align		4
.L_20:
        /*003c*/ 	.byte	0x04, 0x11
        /*003e*/ 	.short	(.L_22 - .L_21)
	.align		4
.L_21:
        /*0040*/ 	.word	index@(_ZN7cutlass13device_kernelIN5flash11enable_sm90INS1_16FlashAttnFwdSm90INS1_25CollectiveMainloopFwdSm90ILi2EN4cute5tupleIJNS5_1CILi1EEES8_S8_EEENS6_IJNS7_ILi128EEENS7_ILi160EEENS7_ILi192EEEEEELi128ENS_12float_e4m3_tEfNS_4arch4Sm90ELb1ELb0ELb0ELb0ELb0ELb0ELb0ELb1ELb1ELb1ELb1ELb0EEENS1_21CollectiveEpilogueFwdINS6_IJSA_SA_SB_EEES9_NS_10bfloat16_tESG_Li256ELb0ELb1ELb1ELb1EEENS1_19SingleTileSchedulerILb0ELb1ELb1ELi128EEEEEEEEEvNT_6ParamsE)
        /*0044*/ 	.word	0x00000000


	//----- nvinfo : EIATTR_REGCOUNT
	.align		4
.L_22:
        /*0048*/ 	.byte	0x04, 0x2f
        /*004a*/ 	.short	(.L_24 - .L_23)
	.align		4
.L_23:
        /*004c*/ 	.word	index@(_ZN7cutlass13device_kernelIN5flash11enable_sm90INS1_16FlashAttnFwdSm90INS1_25CollectiveMainloopFwdSm90ILi2EN4cute5tupleIJNS5_1CILi1EEES8_S8_EEENS6_IJNS7_ILi128EEENS7_ILi160EEENS7_ILi192EEEEEELi128ENS_12float_e4m3_tEfNS_4arch4Sm90ELb0ELb1ELb0ELb1ELb0ELb1ELb0ELb1ELb1ELb1ELb1ELb0EEENS1_21CollectiveEpilogueFwdINS6_IJSA_SA_SB_EEES9_NS_10bfloat16_tESG_Li256ELb1ELb1ELb1ELb1EEENS1_36VarlenDynamicPersistentTileSchedulerILi128ELi160ELi256ELi128ELb1ELb1ELb1ELb1ELb0ELb1EEEEEEEEEvNT_6ParamsE)
        /*0050*/ 	.word	0x00000004


	//----- nvinfo : EIATTR_FRAME_SIZE
	.align		4
.L_24:
        /*0054*/ 	.byte	0x04, 0x11
        /*0056*/ 	.short	(.L_26 - .L_25)
	.align		4
.L_25:
        /*0058*/ 	.word	index@(_ZN7cutlass13device_kernelIN5flash11enable_sm90INS1_16FlashAttnFwdSm90INS1_25CollectiveMainloopFwdSm90ILi2EN4cute5tupleIJNS5_1CILi1EEES8_S8_EEENS6_IJNS7_ILi128EEENS7_ILi160EEENS7_ILi192EEEEEELi128ENS_12float_e4m3_tEfNS_4arch4Sm90ELb0ELb1ELb0ELb1ELb0ELb1ELb0ELb1ELb1ELb1ELb1ELb0EEENS1_21CollectiveEpilogueFwdINS6_IJSA_SA_SB_EEES9_NS_10bfloat16_tESG_Li256ELb1ELb1ELb1ELb1EEENS1_36VarlenDynamicPersistentTileSchedulerILi128ELi160ELi256ELi128ELb1ELb1ELb1ELb1ELb0ELb1EEEEEEEEEvNT_6ParamsE)
        /*005c*/ 	.word	0x00000000


	//----- nvinfo : EIATTR_REGCOUNT
	.align		4
.L_26:
        /*0060*/ 	.byte	0x04, 0x2f
        /*0062*/ 	.short	(.L_28 - .L_27)
	.align		4
.L_27:
        /*0064*/ 	.word	index@(_ZN7cutlass13device_kernelIN5flash11enable_sm90INS1_16FlashAttnFwdSm90INS1_25CollectiveMainloopFwdSm90ILi2EN4cute5tupleIJNS5_1CILi1EEES8_S8_EEENS6_IJNS7_ILi128EEENS7_ILi160EEENS7_ILi192EEEEEELi128ENS_12float_e4m3_tEfNS_4arch4Sm90ELb0ELb1ELb0ELb1ELb0ELb0ELb0ELb1ELb1ELb1ELb1ELb0EEENS1_21CollectiveEpilogueFwdINS6_IJSA_SA_SB_EEES9_NS_10bfloat16_tESG_Li256ELb1ELb1ELb1ELb1EEENS1_36VarlenDynamicPersistentTileSchedulerILi128ELi160ELi256ELi128ELb1ELb1ELb1ELb1ELb0ELb1EEEEEEEEEvNT_6ParamsE)
        /*0068*/ 	.word	0x00000004


	//----- nvinfo : EIATTR_FRAME_SIZE
	.align		4
.L_28:
        /*006c*/ 	.byte	0x04, 0x11
        /*006e*/ 	.short	(.L_30 - .L_29)
	.align		4
.L_29:
        /*0070*/ 	.word	index@(_ZN7cutlass13device_kernelIN5flash11enable_sm90INS1_16FlashAttnFwdSm90INS1_25CollectiveMainloopFwdSm90ILi2EN4cute5tupleIJNS5_1CILi1EEES8_S8_EEENS6_IJNS7_ILi128EEENS7_ILi160EEENS7_ILi192EEEEEELi128ENS_12float_e4m3_tEfNS_4arch4Sm90ELb0ELb1ELb0ELb1ELb0ELb0ELb0ELb1ELb1ELb1ELb1ELb0EEENS1_21CollectiveEpilogueFwdINS6_IJSA_SA_SB_EEES9_NS_10bfloat16_tESG_Li256ELb1ELb1ELb1ELb1EEENS1_36VarlenDynamicPersistentTileSchedulerILi128ELi160ELi256ELi128ELb1ELb1ELb1ELb1ELb0ELb1EEEEEEEEEvNT_6ParamsE)
        /*0074*/ 	.word	0x00000000


	//----- nvinfo : EIATTR_REGCOUNT
	.align		4
.L_30:
        /*0078*/ 	.byte	0x04, 0x2f
        /*007a*/ 	.short	(.L_32 - .L_31)
	.align		4
.L_31:
        /*007c*/ 	.word	index@(_ZN7cutlass13device_kernelIN5flash11enable_sm90INS1_16FlashAttnFwdSm90INS1_25CollectiveMainloopFwdSm90ILi2EN4cute5tupleIJNS5_1CILi1EEES8_S8_EEENS6_IJNS7_ILi128EEENS7_ILi160EEENS7_ILi192EEEEEELi128ENS_12float_e4m3_tEfNS_4arch4Sm90ELb0ELb1ELb0ELb0ELb0ELb0ELb0ELb1ELb1ELb1ELb1ELb0EEENS1_21CollectiveEpilogueFwdINS6_IJSA_SA_SB_EEES9_NS_10bfloat16_tESG_Li256ELb0ELb1ELb1ELb1EEENS1_19SingleTileSchedulerILb0ELb1ELb1ELi128EEEEEEEEEvNT_6ParamsE)
        /*0080*/ 	.word	0x00000004


	//----- nvinfo : EIATTR_FRAME_SIZE
	.align		4
.L_32:
        /*0084*/ 	.byte	0x04, 0x11
        /*0086*/ 	.short	(.L_34 - .L_33)
	.align		4
.L_33:
        /*0088*/ 	.word	index@(_ZN7cutlass13device_kernelIN5flash11enable_sm90INS1_16FlashAttnFwdSm90INS1_25CollectiveMainloopFwdSm90ILi2EN4cute5tupleIJNS5_1CILi1EEES8_S8_EEENS6_IJNS7_ILi128EEENS7_ILi160EEENS7_ILi192EEEEEELi128ENS_12float_e4m3_tEfNS_4arch4Sm90ELb0ELb1ELb0ELb0ELb0ELb0ELb0ELb1ELb1ELb1ELb1ELb0EEENS1_21CollectiveEpilogueFwdINS6_IJSA_SA_SB_EEES9_NS_10bfloat16_tESG_Li256ELb0ELb1ELb1ELb1EEENS1_19SingleTileSchedulerILb0ELb1ELb1ELi128EEEEEEEEEvNT_6ParamsE)
        /*008c*/ 	.word	0x00000000


	//----- nvinfo : EIATTR_REGCOUNT
	.align		4
.L_34:
        /*0090*/ 	.byte	0x04, 0x2f
        /*0092*/ 	.short	(.L_36 - .L_35)
	.align		4
.L_35:
        /*0094*/ 	.word	index@(_ZN7cutlass13device_kernelIN5flash11enable_sm90INS1_16FlashAttnFwdSm90INS1_25CollectiveMainloopFwdSm90ILi2EN4cute5tupleIJNS5_1CILi1EEES8_S8_EEENS6_IJNS7_ILi128EEENS7_ILi160EEENS7_ILi192EEEEEELi128ENS_12float_e4m3_tEfNS_4arch4Sm90ELb0ELb0ELb0ELb1ELb0ELb1ELb0ELb1ELb1ELb1ELb1ELb0EEENS1_21CollectiveEpilogueFwdINS6_IJSA_SA_SB_EEES9_NS_10bfloat16_tESG_Li256ELb1ELb1ELb1ELb1EEENS1_36VarlenDynamicPersistentTileSchedulerILi128ELi160ELi256ELi128ELb1ELb1ELb1ELb0ELb1ELb1EEEEEEEEEvNT_6ParamsE)
        /*0098*/ 	.word	0x00000004


	//----- nvinfo : EIATTR_FRAME_SIZE
	.align		4
.L_36:
        /*009c*/ 	.byte	0x04, 0x11
        /*009e*/ 	.short	(.L_38 - .L_37)
	.align		4
.L_37:
        /*00a0*/ 	.word	index@(_ZN7cutlass13device_kernelIN5flash11enable_sm90INS1_16FlashAttnFwdSm90INS1_25CollectiveMainloopFwdSm90ILi2EN4cute5tupleIJNS5_1CILi1EEES8_S8_EEENS6_IJNS7_ILi128EEENS7_ILi160EEENS7_ILi192EEEEEELi128ENS_12float_e4m3_tEfNS_4arch4Sm90ELb0ELb0ELb0ELb1ELb0ELb1ELb0ELb1ELb1ELb1ELb1ELb0EEENS1_21CollectiveEpilogueFwdINS6_IJSA_SA_SB_EEES9_NS_10bfloat16_tESG_Li256ELb1ELb1ELb1ELb1EEENS1_36VarlenDynamicPersistentTileSchedulerILi128ELi160ELi256ELi128ELb1ELb1ELb1ELb0ELb1ELb1EEEEEEEEEvNT_6ParamsE)
        /*00a4*/ 	.word	0x00000000


	//----- nvinfo : EIATTR_REGCOUNT
	.align		4
.L_38:
        /*00a8*/ 	.byte	0x04, 0x2f
        /*00aa*/ 	.short	(.L_40 - .L_39)
	.align		4
.L_39:
        /*00ac*/ 	.word	index@(_ZN7cutlass13device_kernelIN5flash11enable_sm90INS1_16FlashAttnFwdSm90INS1_25CollectiveMainloopFwdSm90ILi2EN4cute5tupleIJNS5_1CILi1EEES8_S8_EEENS6_IJNS7_ILi128EEENS7_ILi160EEENS7_ILi192EEEEEELi128ENS_12float_e4m3_tEfNS_4arch4Sm90ELb0ELb0ELb0ELb1ELb0ELb0ELb0ELb1ELb1ELb1ELb1ELb0EEENS1_21CollectiveEpilogueFwdINS6_IJSA_SA_SB_EEES9_NS_10bfloat16_tESG_Li256ELb1ELb1ELb1ELb1EEENS1_36VarlenDynamicPersistentTileSchedulerILi128ELi160ELi256ELi128ELb1ELb1ELb1ELb0ELb1ELb1EEEEEEEEEvNT_6ParamsE)
        /*00b0*/ 	.word	0x00000004


	//----- nvinfo : EIATTR_FRAME_SIZE
	.align		4
.L_40:
        /*00b4*/ 	.byte	0x04, 0x11
        /*00b6*/ 	.short	(.L_42 - .L_41)
	.align		4
.L_41:
        /*00b8*/ 	.word	index@(_ZN7cutlass13device_kernelIN5flash11enable_sm90INS1_16FlashAttnFwdSm90INS1_25CollectiveMainloopFwdSm90ILi2EN4cute5tupleIJNS5_1CILi1EEES8_S8_EEENS6_IJNS7_ILi128EEENS7_ILi160EEENS7_ILi192EEEEEELi128ENS_12float_e4m3_tEfNS_4arch4Sm90ELb0ELb0ELb0ELb1ELb0ELb0ELb0ELb1ELb1ELb1ELb1ELb0EEENS1_21CollectiveEpilogueFwdINS6_IJSA_SA_SB_EEES9_NS_10bfloat16_tESG_Li256ELb1ELb1ELb1ELb1EEENS1_36VarlenDynamicPersistentTileSchedulerILi128ELi160ELi256ELi128ELb1ELb1ELb1ELb0ELb1ELb1EEEEEEEEEvNT_6ParamsE)
        /*00bc*/ 	.word	0x00000000


	//----- nvinfo : EIATTR_REGCOUNT
	.align		4
.L_42:
        /*00c0*/ 	.byte	0x04, 0x2f
        /*00c2*/ 	.short	(.L_44 - .L_43)
	.align		4
.L_43:
        /*00c4*/ 	.word	index@(_ZN7cutlass13device_kernelIN5flash11enable_sm90INS1_16FlashAttnFwdSm90INS1_25CollectiveMainloopFwdSm90ILi2EN4cute5tupleIJNS5_1CILi1EEES8_S8_EEENS6_IJNS7_ILi128EEENS7_ILi160EEENS7_ILi192EEEEEELi128ENS_12float_e4m3_tEfNS_4arch4Sm90ELb0ELb0ELb0ELb0ELb0ELb0ELb0ELb1ELb1ELb1ELb1ELb0EEENS1_21CollectiveEpilogueFwdINS6_IJSA_SA_SB_EEES9_NS_10bfloat16_tESG_Li256ELb0ELb1ELb1ELb1EEENS1_19SingleTileSchedulerILb0ELb1ELb1ELi128EEEEEEEEEvNT_6ParamsE)
        /*00c8*/ 	.word	0x00000004


	//----- nvinfo : EIATTR_FRAME_SIZE
	.align		4
.L_44:
        /*00cc*/ 	.byte	0x04, 0x11
        /*00ce*/ 	.short	(.L_46 - .L_45)
	.align		4
.L_45:
        /*00d0*/ 	.word	index@(_ZN7cutlass13device_kernelIN5flash11enable_sm90INS1_16FlashAttnFwdSm90INS1_25CollectiveMainloopFwdSm90ILi2EN4cute5tupleIJNS5_1CILi1EEES8_S8_EEENS6_IJNS7_ILi128EEENS7_ILi160EEENS7_ILi192EEEEEELi128ENS_12float_e4m3_tEfNS_4arch4Sm90ELb0ELb0ELb0ELb0ELb0ELb0ELb0ELb1ELb1ELb1ELb1ELb0EEENS1_21CollectiveEpilogueFwdINS6_IJSA_SA_SB_EEES9_NS_10bfloat16_tESG_Li256ELb0ELb1ELb1ELb1EEENS1_19SingleTileSchedulerILb0ELb1ELb1ELi128EEEEEEEEEvNT_6ParamsE)
        /*00d4*/ 	.word	0x00000000


	//----- nvinfo : EIATTR_MIN_STACK_SIZE
	.align		4
.L_46:
        /*00d8*/ 	.byte	0x04, 0x12
        /*00da*/ 	.short	(.L_48 - .L_47)
	.align		4
.L_47:
        /*00dc*/ 	.word	index@(_ZN7cutlass13device_kernelIN5flash11enable_sm90INS1_16FlashAttnFwdSm90INS1_25CollectiveMainloopFwdSm90ILi2EN4cute5tupleIJNS5_1CILi1EEES8_S8_EEENS6_IJNS7_ILi128EEENS7_ILi160EEENS7_ILi192EEEEEELi128ENS_12float_e4m3_tEfNS_4arch4Sm90ELb0ELb0ELb0ELb0ELb0ELb0ELb0ELb1ELb1ELb1ELb1ELb0EEENS1_21CollectiveEpilogueFwdINS6_IJSA_SA_SB_EEES9_NS_10bfloat16_tESG_Li256ELb0ELb1ELb1ELb1EEENS1_19SingleTileSchedulerILb0ELb1ELb1ELi128EEEEEEEEEvNT_6ParamsE)
        /*00e0*/ 	.word	0x00000000


	//----- nvinfo : EIATTR_MIN_STACK_SIZE
	.align		4
.L_48:
        /*00e4*/ 	.byte	0x04, 0x12
        /*00e6*/ 	.short	(.L_50 - .L_49)
	.align		4
.L_49:
        /*00e8*/ 	.word	index@(_ZN7cutlass13device_kernelIN5flash11enable_sm90INS1_16FlashAttnFwdSm90INS1_25CollectiveMainloopFwdSm90ILi2EN4cute5tupleIJNS5_1CILi1EEES8_S8_EEENS6_IJNS7_ILi128EEENS7_ILi160EEENS7_ILi192EEEEEELi128ENS_12float_e4m3_tEfNS_4arch4Sm90ELb0ELb0ELb0ELb1ELb0ELb0ELb0ELb1ELb1ELb1ELb1ELb0EEENS1_21CollectiveEpilogueFwdINS6_IJSA_SA_SB_EEES9_NS_10bfloat16_tESG_Li256ELb1ELb1ELb1ELb1EEENS1_36VarlenDynamicPersistentTileSchedulerILi128ELi160ELi256ELi128ELb1ELb1ELb1ELb0ELb1ELb1EEEEEEEEEvNT_6ParamsE)
        /*00ec*/ 	.word	0x00000000


	//----- nvinfo : EIATTR_MIN_STACK_SIZE
	.align		4
.L_50:
        /*00f0*/ 	.byte	0x04, 0x12
        /*00f2*/ 	.short	(.L_52 - .L_51)
	.align		4
.L_51:
        /*00f4*/ 	.word	index@(_ZN7cutlass13device_kernelIN5flash11enable_sm90INS1_16FlashAttnFwdSm90INS1_25CollectiveMainloopFwdSm90ILi2EN4cute5tupleIJNS5_1CILi1EEES8_S8_EEENS6_IJNS7_ILi128EEENS7_ILi160EEENS7_ILi192EEEEEELi128ENS_12float_e4m3_tEfNS_4arch4Sm90ELb0ELb0ELb0ELb1ELb0ELb1ELb0ELb1ELb1ELb1ELb1ELb0EEENS1_21CollectiveEpilogueFwdINS6_IJSA_SA_SB_EEES9_NS_10bfloat16_tESG_Li256ELb1ELb1ELb1ELb1EEENS1_36VarlenDynamicPersistentTileSchedulerILi128ELi160ELi256ELi128ELb1ELb1ELb1ELb0ELb1ELb1EEEEEEEEEvNT_6ParamsE)
        /*00f8*/ 	.word	0x00000000


	//----- nvinfo : EIATTR_MIN_STACK_SIZE
	.align		4
.L_52:
        /*00fc*/ 	.byte	0x04, 0x12
        /*00fe*/ 	.short	(.L_54 - .L_53)
	.align		4
.L_53:
        /*0100*/ 	.word	index@(_ZN7cutlass13device_kernelIN5flash11enable_sm90INS1_16FlashAttnFwdSm90INS1_25CollectiveMainloopFwdSm90ILi2EN4cute5tupleIJNS5_1CILi1EEES8_S8_EEENS6_IJNS7_ILi128EEENS7_ILi160EEENS7_ILi192EEEEEELi128ENS_12float_e4m3_tEfNS_4arch4Sm90ELb0ELb1ELb0ELb0ELb0ELb0ELb0ELb1ELb1ELb1ELb1ELb0EEENS1_21CollectiveEpilogueFwdINS6_IJSA_SA_SB_EEES9_NS_10bfloat16_tESG_Li256ELb0ELb1ELb1ELb1EEENS1_19SingleTileSchedulerILb0ELb1ELb1ELi128EEEEEEEEEvNT_6ParamsE)
        /*0104*/ 	.word	0x00000000


	//----- nvinfo : EIATTR_MIN_STACK_SIZE
	.align		4
.L_54:
        /*0108*/ 	.byte	0x04, 0x12
        /*010a*/ 	.short	(.L_56 - .L_55)
	.align		4
.L_55:
        /*010c*/ 	.word	index@(_ZN7cutlass13device_kernelIN5flash11enable_sm90INS1_16FlashAttnFwdSm90INS1_25CollectiveMainloopFwdSm90ILi2EN4cute5tupleIJNS5_1CILi1EEES8_S8_EEENS6_IJNS7_ILi128EEENS7_ILi160EEENS7_ILi192EEEEEELi128ENS_12float_e4m3_tEfNS_4arch4Sm90ELb0ELb1ELb0ELb1ELb0ELb0ELb0ELb1ELb1ELb1ELb1ELb0EEENS1_21CollectiveEpilogueFwdINS6_IJSA_SA_SB_EEES9_NS_10bfloat16_tESG_Li256ELb1ELb1ELb1ELb1EEENS1_36VarlenDynamicPersistentTileSchedulerILi128ELi160ELi256ELi128ELb1ELb1ELb1ELb1ELb0ELb1EEEEEEEEEvNT_6ParamsE)
        /*0110*/ 	.word	0x00000000


	//----- nvinfo : EIATTR_MIN_STACK_SIZE
	.align		4
.L_56:
        /*0114*/ 	.byte	0x04, 0x12
        /*0116*/ 	.short	(.L_58 - .L_57)
	.align		4
.L_57:
        /*0118*/ 	.word	index@(_ZN7cutlass13device_kernelIN5flash11enable_sm90INS1_16FlashAttnFwdSm90INS1_25CollectiveMainloopFwdSm90ILi2EN4cute5tupleIJNS5_1CILi1EEES8_S8_EEENS6_IJNS7_ILi128EEENS7_ILi160EEENS7_ILi192EEEEEELi128ENS_12float_e4m3_tEfNS_4arch4Sm90ELb0ELb1ELb0ELb1ELb0ELb1ELb0ELb1ELb1ELb1ELb1ELb0EEENS1_21CollectiveEpilogueFwdINS6_IJSA_SA_SB_EEES9_NS_10bfloat16_tESG_Li256ELb1ELb1ELb1ELb1EEENS1_36VarlenDynamicPersistentTileSchedulerILi128ELi160ELi256ELi128ELb1ELb1ELb1ELb1ELb0ELb1EEEEEEEEEvNT_6ParamsE)
        /*011c*/ 	.word	0x00000000


	//----- nvinfo : EIATTR_MIN_STACK_SIZE
	.align		4
.L_58:
        /*0120*/ 	.byte	0x04, 0x12
        /*0122*/ 	.short	(.L_60 - .L_59)
	.align		4
.L_59:
        /*0124*/ 	.word	index@(_ZN7cutlass13device_kernelIN5flash11enable_sm90INS1_16FlashAttnFwdSm90INS1_25CollectiveMainloopFwdSm90ILi2EN4cute5tupleIJNS5_1CILi1EEES8_S8_EEENS6_IJNS7_ILi128EEENS7_ILi160EEENS7_ILi192EEEEEELi128ENS_12float_e4m3_tEfNS_4arch4Sm90ELb1ELb0ELb0ELb0ELb0ELb0ELb0ELb1ELb1ELb1ELb1ELb0EEENS1_21CollectiveEpilogueFwdINS6_IJSA_SA_SB_EEES9_NS_10bfloat16_tESG_Li256ELb0ELb1ELb1ELb1EEENS1_19SingleTileSchedulerILb0ELb1ELb1ELi128EEEEEEEEEvNT_6ParamsE)
        /*0128*/ 	.word	0x00000000


	//----- nvinfo : EIATTR_MIN_STACK_SIZE
	.align		4
.L_60:
        /*012c*/ 	.byte	0x04, 0x12
        /*012e*/ 	.short	(.L_62 - .L_61)
	.align		4
.L_61:
        /*0130*/ 	.word	index@(_ZN7cutlass13device_kernelIN5flash11enable_sm90INS1_16FlashAttnFwdSm90INS1_25CollectiveMainloopFwdSm90ILi2EN4cute5tupleIJNS5_1CILi1EEES8_S8_EEENS6_IJNS7_ILi128EEENS7_ILi160EEENS7_ILi192EEEEEELi128ENS_12float_e4m3_tEfNS_4arch4Sm90ELb1ELb0ELb0ELb1ELb0ELb0ELb0ELb1ELb1ELb1ELb1ELb0EEENS1_21CollectiveEpilogueFwdINS6_IJSA_SA_SB_EEES9_NS_10bfloat16_tESG_Li256ELb1ELb1ELb1ELb1EEENS1_36VarlenDynamicPersistentTileSchedulerILi128ELi160ELi256ELi128ELb1ELb1ELb1ELb1ELb1ELb1EEEEEEEEEvNT_6ParamsE)
        /*0134*/ 	.word	0x00000000


	//----- nvinfo : EIATTR_MIN_STACK_SIZE
	.align		4
.L_62:
        /*0138*/ 	.byte	0x04, 0x12
        /*013a*/ 	.short	(.L_64 - .L_63)
	.align		4
.L_63:
        /*013c*/ 	.word	index@(_ZN7cutlass13device_kernelIN5flash11enable_sm90INS1_16FlashAttnFwdSm90INS1_25CollectiveMainloopFwdSm90ILi2EN4cute5tupleIJNS5_1CILi1EEES8_S8_EEENS6_IJNS7_ILi128EEENS7_ILi160EEENS7_ILi192EEEEEELi128ENS_12float_e4m3_tEfNS_4arch4Sm90ELb1ELb0ELb0ELb1ELb0ELb1ELb0ELb1ELb1ELb1ELb1ELb0EEENS1_21CollectiveEpilogueFwdINS6_IJSA_SA_SB_EEES9_NS_10bfloat16_tESG_Li256ELb1ELb1ELb1ELb1EEENS1_36VarlenDynamicPersistentTileSchedulerILi128ELi160ELi256ELi128ELb1ELb1ELb1ELb1ELb1ELb1EEEEEEEEEvNT_6ParamsE)
        /*0140*/ 	.word	0x00000000
.L_64:


//--------------------- .nv.compat                --------------------------
	.section	.nv.compat,"",@"SHT_CUDA_COMPAT_INFO"
	.align	4
        /*0000*/ 	.byte	0x02, 0x09, 0x01, 0x00, 0x02, 0x02, 0x01, 0x00, 0x02, 0x05, 0x05, 0x00, 0x03, 0x07, 0x01, 0x01
        /*0010*/ 	.byte	0x02, 0x03, 0x00, 0x00, 0x02, 0x06, 0x01, 0x00, 0x04, 0x0b, 0x08, 0x00, 0x00, 0x00, 0x00, 0x00
        /*0020*/ 	.byte	0x00, 0x00, 0x00, 0x00


//--------------------- .nv.info._ZN7cutlass13device_kernelIN5flash11enable_sm90INS1_16FlashAttnFwdSm90INS1_25CollectiveMainloopFwdSm90ILi2EN4cute5tupleIJNS5_1CILi1EEES8_S8_EEENS6_IJNS7_ILi128EEENS7_ILi160EEENS7_ILi192EEEEEELi128ENS_12float_e4m3_tEfNS_4arch4Sm90ELb0ELb0ELb0ELb0ELb0ELb0ELb0ELb1ELb1ELb1ELb1ELb0EEENS1_21CollectiveEpilogueFwdINS6_IJSA_SA_SB_EEES9_NS_10bfloat16_tESG_Li256ELb0ELb1ELb1ELb1EEENS1_19SingleTileSchedulerILb0ELb1ELb1ELi128EEEEEEEEEvNT_6ParamsE --------------------------
	.section	.nv.info._ZN7cutlass13device_kernelIN5flash11enable_sm90INS1_16FlashAttnFwdSm90INS1_25CollectiveMainloopFwdSm90ILi2EN4cute5tupleIJNS5_1CILi1EEES8_S8_EEENS6_IJNS7_ILi128EEENS7_ILi160EEENS7_ILi192EEEEEELi128ENS_12float_e4m3_tEfNS_4arch4Sm90ELb0ELb0ELb0ELb0ELb0ELb0ELb0ELb1ELb1ELb1ELb1ELb0EEENS1_21CollectiveEpilogueFwdINS6_IJSA_SA_SB_EEES9_NS_10bfloat16_tESG_Li256ELb0ELb1ELb1ELb1EEENS1_19SingleTileSchedulerILb0ELb1ELb1ELi128EEEEEEEEEvNT_6ParamsE,"",@"SHT_CUDA_INFO"
	.sectionflags	@""
	.align	4


	//----- nvinfo : EIATTR_CUDA_API_VERSION
	.align		4
        /*0000*/ 	.byte	0x04, 0x37
        /*0002*/ 	.short	(.L_66 - .L_65)
.L_65:
        /*0004*/ 	.word	0x00000082


	//----- nvinfo : EIATTR_KPARAM_INFO
	.align		4
.L_66:
        /*0008*/ 	.byte	0x04, 0x17
        /*000a*/ 	.short	(.L_68 - .L_67)
.L_67:
        /*000c*/ 	.word	0x00000000
        /*0010*/ 	.short	0x0000
        /*0012*/ 	.short	0x0000
        /*0014*/ 	.byte	0x00, 0xf0, 0x01, 0x28


	//----- nvinfo : EIATTR_SPARSE_MMA_MASK
	.align		4
.L_68:
        /*0018*/ 	.byte	0x03, 0x50
        /*001a*/ 	.short	0x0000


	//----- nvinfo : EIATTR_MAXREG_COUNT
	.align		4
        /*001c*/ 	.byte	0x03, 0x1b
        /*001e*/ 	.short	0x00a8


	//----- nvinfo : EIATTR_MERCURY_ISA_VERSION
	.align		4
        /*0020*/ 	.byte	0x03, 0x5f
        /*0022*/ 	.short	0x0101


	//----- nvinfo : EIATTR_VRC_CTA_INIT_COUNT
	.align		4
        /*0024*/ 	.byte	0x02, 0x4a
	.zero		1
	.zero		1


	//----- nvinfo : EIATTR_EXIT_INSTR_OFFSETS
	.align		4
        /*0028*/ 	.byte	0x04, 0x1c
        /*002a*/ 	.short	(.L_70 - .L_69)


	//   ....[0]....
.L_69:
        /*002c*/ 	.word	0x00000010


	//----- nvinfo : EIATTR_MAX_THREADS
	.align		4
.L_70:
        /*0030*/ 	.byte	0x04, 0x05
        /*0032*/ 	.short	(.L_72 - .L_71)
.L_71:
        /*0034*/ 	.word	0x00000180
        /*0038*/ 	.word	0x00000001
        /*003c*/ 	.word	0x00000001


	//----- nvinfo : EIATTR_CBANK_PARAM_SIZE
	.align		4
.L_72:
        /*0040*/ 	.byte	0x03, 0x19
        /*0042*/ 	.short	0x0a00


	//----- nvinfo : EIATTR_PARAM_CBANK
	.align		4
        /*0044*/ 	.byte	0x04, 0x0a
        /*0046*/ 	.short	(.L_74 - .L_73)
	.align		4
.L_73:
        /*0048*/ 	.word	index@(.nv.constant0._ZN7cutlass13device_kernelIN5flash11enable_sm90INS1_16FlashAttnFwdSm90INS1_25CollectiveMainloopFwdSm90ILi2EN4cute5tupleIJNS5_1CILi1EEES8_S8_EEENS6_IJNS7_ILi128EEENS7_ILi160EEENS7_ILi192EEEEEELi128ENS_12float_e4m3_tEfNS_4arch4Sm90ELb0ELb0ELb0ELb0ELb0ELb0ELb0ELb1ELb1ELb1ELb1ELb0EEENS1_21CollectiveEpilogueFwdINS6_IJSA_SA_SB_EEES9_NS_10bfloat16_tESG_Li256ELb0ELb1ELb1ELb1EEENS1_19SingleTileSchedulerILb0ELb1ELb1ELi128EEEEEEEEEvNT_6ParamsE)
        /*004c*/ 	.short	0x0380
        /*004e*/ 	.short	0x0a00


	//----- nvinfo : EIATTR_SW_WAR
	.align		4
.L_74:
        /*0050*/ 	.byte	0x04, 0x36
        /*0052*/ 	.short	(.L_76 - .L_75)
.L_75:
        /*0054*/ 	.word	0x00000008
.L_76:


//--------------------- .nv.info._ZN7cutlass13device_kernelIN5flash11enable_sm90INS1_16FlashAttnFwdSm90INS1_25CollectiveMainloopFwdSm90ILi2EN4cute5tupleIJNS5_1CILi1EEES8_S8_EEENS6_IJNS7_ILi128EEENS7_ILi160EEENS7_ILi192EEEEEELi128ENS_12float_e4m3_tEfNS_4arch4Sm90ELb0ELb0ELb0ELb1ELb0ELb0ELb0ELb1ELb1ELb1ELb1ELb0EEENS1_21CollectiveEpilogueFwdINS6_IJSA_SA_SB_EEES9_NS_10bfloat16_tESG_Li256ELb1ELb1ELb1ELb1EEENS1_36VarlenDynamicPersistentTileSchedulerILi128ELi160ELi256ELi128ELb1ELb1ELb1ELb0ELb1ELb1EEEEEEEEEvNT_6ParamsE --------------------------
	.section	.nv.info._ZN7cutlass13device_kernelIN5flash11enable_sm90INS1_16FlashAttnFwdSm90INS1_25CollectiveMainloopFwdSm90ILi2EN4cute5tupleIJNS5_1CILi1EEES8_S8_EEENS6_IJNS7_ILi128EEENS7_ILi160EEENS7_ILi192EEEEEELi128ENS_12float_e4m3_tEfNS_4arch4Sm90ELb0ELb0ELb0ELb1ELb0ELb0ELb0ELb1ELb1ELb1ELb1ELb0EEENS1_21CollectiveEpilogueFwdINS6_IJSA_SA_SB_EEES9_NS_10bfloat16_tESG_Li256ELb1ELb1ELb1ELb1EEENS1_36VarlenDynamicPersistentTileSchedulerILi128ELi160ELi256ELi128ELb1ELb1ELb1ELb0ELb1ELb1EEEEEEEEEvNT_6ParamsE,"",@"SHT_CUDA_INFO"
	.sectionflags	@""
	.align	4


	//----- nvinfo : EIATTR_CUDA_API_VERSION
	.align		4
        /*0000*/ 	.byte	0x04, 0x37
        /*0002*/ 	.short	(.L_78 - .L_77)
.L_77:
        /*0004*/ 	.word	0x00000082


	//----- nvinfo : EIATTR_KPARAM_INFO
	.align		4
.L_78:
        /*0008*/ 	.byte	0x04, 0x17
        /*000a*/ 	.short	(.L_80 - .L_79)
.L_79:
        /*000c*/ 	.word	0x00000000
        /*0010*/ 	.short	0x0000
        /*0012*/ 	.short	0x0000
        /*0014*/ 	.byte	0x00, 0xf0, 0x01, 0x2a


	//----- nvinfo : EIATTR_SPARSE_MMA_MASK
	.align		4
.L_80:
        /*0018*/ 	.byte	0x03, 0x50
        /*001a*/ 	.short	0x0000


	//----- nvinfo : EIATTR_MAXREG_COUNT
	.align		4
        /*001c*/ 	.byte	0x03, 0x1b
        /*001e*/ 	.short	0x00a8


	//----- nvinfo : EIATTR_MERCURY_ISA_VERSION
	.align		4
        /*0020*/ 	.byte	0x03, 0x5f
        /*0022*/ 	.short	0x0101


	//----- nvinfo : EIATTR_VRC_CTA_INIT_COUNT
	.align		4
        /*0024*/ 	.byte	0x02, 0x4a
	.zero		1
	.zero		1


	//----- nvinfo : EIATTR_EXIT_INSTR_OFFSETS
	.align		4
        /*0028*/ 	.byte	0x04, 0x1c
        /*002a*/ 	.short	(.L_82 - .L_81)


	//   ....[0]....
.L_81:
        /*002c*/ 	.word	0x00000010


	//----- nvinfo : EIATTR_MAX_THREADS
	.align		4
.L_82:
        /*0030*/ 	.byte	0x04, 0x05
        /*0032*/ 	.short	(.L_84 - .L_83)
.L_83:
        /*0034*/ 	.word	0x00000180
        /*0038*/ 	.word	0x00000001
        /*003c*/ 	.word	0x00000001


	//----- nvinfo : EIATTR_CBANK_PARAM_SIZE
	.align		4
.L_84:
        /*0040*/ 	.byte	0x03, 0x19
        /*0042*/ 	.short	0x0a80


	//----- nvinfo : EIATTR_PARAM_CBANK
	.align		4
        /*0044*/ 	.byte	0x04, 0x0a
        /*0046*/ 	.short	(.L_86 - .L_85)
	.align		4
.L_85:
        /*0048*/ 	.word	index@(.nv.constant0._ZN7cutlass13device_kernelIN5flash11enable_sm90INS1_16FlashAttnFwdSm90INS1_25CollectiveMainloopFwdSm90ILi2EN4cute5tupleIJNS5_1CILi1EEES8_S8_EEENS6_IJNS7_ILi128EEENS7_ILi160EEENS7_ILi192EEEEEELi128ENS_12float_e4m3_tEfNS_4arch4Sm90ELb0ELb0ELb0ELb1ELb0ELb0ELb0ELb1ELb1ELb1ELb1ELb0EEENS1_21CollectiveEpilogueFwdINS6_IJSA_SA_SB_EEES9_NS_10bfloat16_tESG_Li256ELb1ELb1ELb1ELb1EEENS1_36VarlenDynamicPersistentTileSchedulerILi128ELi160ELi256ELi128ELb1ELb1ELb1ELb0ELb1ELb1EEEEEEEEEvNT_6ParamsE)
        /*004c*/ 	.short	0x0380
        /*004e*/ 	.short	0x0a80


	//----- nvinfo : EIATTR_SW_WAR
	.align		4
.L_86:
        /*0050*/ 	.byte	0x04, 0x36
        /*0052*/ 	.short	(.L_88 - .L_87)
.L_87:
        /*0054*/ 	.word	0x00000008
.L_88:


//--------------------- .nv.info._ZN7cutlass13device_kernelIN5flash11enable_sm90INS1_16FlashAttnFwdSm90INS1_25CollectiveMainloopFwdSm90ILi2EN4cute5tupleIJNS5_1CILi1EEES8_S8_EEENS6_IJNS7_ILi128EEENS7_ILi160EEENS7_ILi192EEEEEELi128ENS_12float_e4m3_tEfNS_4arch4Sm90ELb0ELb0ELb0ELb1ELb0ELb1ELb0ELb1ELb1ELb1ELb1ELb0EEENS1_21CollectiveEpilogueFwdINS6_IJSA_SA_SB_EEES9_NS_10bfloat16_tESG_Li256ELb1ELb1ELb1ELb1EEENS1_36VarlenDynamicPersistentTileSchedulerILi128ELi160ELi256ELi128ELb1ELb1ELb1ELb0ELb1ELb1EEEEEEEEEvNT_6ParamsE --------------------------
	.section	.nv.info._ZN7cutlass13device_kernelIN5flash11enable_sm90INS1_16FlashAttnFwdSm90INS1_25CollectiveMainloopFwdSm90ILi2EN4cute5tupleIJNS5_1CILi1EEES8_S8_EEENS6_IJNS7_ILi128EEENS7_ILi160EEENS7_ILi192EEEEEELi128ENS_12float_e4m3_tEfNS_4arch4Sm90ELb0ELb0ELb0ELb1ELb0ELb1ELb0ELb1ELb1ELb1ELb1ELb0EEENS1_21CollectiveEpilogueFwdINS6_IJSA_SA_SB_EEES9_NS_10bfloat16_tESG_Li256ELb1ELb1ELb1ELb1EEENS1_36VarlenDynamicPersistentTileSchedulerILi128ELi160ELi256ELi128ELb1ELb1ELb1ELb0ELb1ELb1EEEEEEEEEvNT_6ParamsE,"",@"SHT_CUDA_INFO"
	.sectionflags	@""
	.align	4


	//----- nvinfo : EIATTR_CUDA_API_VERSION
	.align		4
        /*0000*/ 	.byte	0x04, 0x37
        /*0002*/ 	.short	(.L_90 - .L_89)
.L_89:
        /*0004*/ 	.word	0x00000082


	//----- nvinfo : EIATTR_KPARAM_INFO
	.align		4
.L_90:
        /*0008*/ 	.byte	0x04, 0x17
        /*000a*/ 	.short	(.L_92 - .L_91)
.L_91:
        /*000c*/ 	.word	0x00000000
        /*0010*/ 	.short	0x0000
        /*0012*/ 	.short	0x0000
        /*0014*/ 	.byte	0x00, 0xf0, 0x01, 0x2a


	//----- nvinfo : EIATTR_SPARSE_MMA_MASK
	.align		4
.L_92:
        /*0018*/ 	.byte	0x03, 0x50
        /*001a*/ 	.short	0x0000


	//----- nvinfo : EIATTR_MAXREG_COUNT
	.align		4
        /*001c*/ 	.byte	0x03, 0x1b
        /*001e*/ 	.short	0x00a8


	//----- nvinfo : EIATTR_MERCURY_ISA_VERSION
	.align		4
        /*0020*/ 	.byte	0x03, 0x5f
        /*0022*/ 	.short	0x0101


	//----- nvinfo : EIATTR_VRC_CTA_INIT_COUNT
	.align		4
        /*0024*/ 	.byte	0x02, 0x4a
	.zero		1
	.zero		1


	//----- nvinfo : EIATTR_EXIT_INSTR_OFFSETS
	.align		4
        /*0028*/ 	.byte	0x04, 0x1c
        /*002a*/ 	.short	(.L_94 - .L_93)


	//   ....[0]....
.L_93:
        /*002c*/ 	.word	0x00000010


	//----- nvinfo : EIATTR_MAX_THREADS
	.align		4
.L_94:
        /*0030*/ 	.byte	0x04, 0x05
        /*0032*/ 	.short	(.L_96 - .L_95)
.L_95:
        /*0034*/ 	.word	0x00000180
        /*0038*/ 	.word	0x00000001
        /*003c*/ 	.word	0x00000001


	//----- nvinfo : EIATTR_CBANK_PARAM_SIZE
	.align		4
.L_96:
        /*0040*/ 	.byte	0x03, 0x19
        /*0042*/ 	.short	0x0a80


	//----- nvinfo : EIATTR_PARAM_CBANK
	.align		4
        /*0044*/ 	.byte	0x04, 0x0a
        /*0046*/ 	.short	(.L_98 - .L_97)
	.align		4
.L_97:
        /*0048*/ 	.word	index@(.nv.constant0._ZN7cutlass13device_kernelIN5flash11enable_sm90INS1_16FlashAttnFwdSm90INS1_25CollectiveMainloopFwdSm90ILi2EN4cute5tupleIJNS5_1CILi1EEES8_S8_EEENS6_IJNS7_ILi128EEENS7_ILi160EEENS7_ILi192EEEEEELi128ENS_12float_e4m3_tEfNS_4arch4Sm90ELb0ELb0ELb0ELb1ELb0ELb1ELb0ELb1ELb1ELb1ELb1ELb0EEENS1_21CollectiveEpilogueFwdINS6_IJSA_SA_SB_EEES9_NS_10bfloat16_tESG_Li256ELb1ELb1ELb1ELb1EEENS1_36VarlenDynamicPersistentTileSchedulerILi128ELi160ELi256ELi128ELb1ELb1ELb1ELb0ELb1ELb1EEEEEEEEEvNT_6ParamsE)
        /*004c*/ 	.short	0x0380
        /*004e*/ 	.short	0x0a80


	//----- nvinfo : EIATTR_SW_WAR
	.align		4
.L_98:
        /*0050*/ 	.byte	0x04, 0x36
        /*0052*/ 	.short	(.L_100 - .L_99)
.L_99:
        /*0054*/ 	.word	0x00000008
.L_100:


//--------------------- .nv.info._ZN7cutlass13device_kernelIN5flash11enable_sm90INS1_16FlashAttnFwdSm90INS1_25CollectiveMainloopFwdSm90ILi2EN4cute5tupleIJNS5_1CILi1EEES8_S8_EEENS6_IJNS7_ILi128EEENS7_ILi160EEENS7_ILi192EEEEEELi128ENS_12float_e4m3_tEfNS_4arch4Sm90ELb0ELb1ELb0ELb0ELb0ELb0ELb0ELb1ELb1ELb1ELb1ELb0EEENS1_21CollectiveEpilogueFwdINS6_IJSA_SA_SB_EEES9_NS_10bfloat16_tESG_Li256ELb0ELb1ELb1ELb1EEENS1_19SingleTileSchedulerILb0ELb1ELb1ELi128EEEEEEEEEvNT_6ParamsE --------------------------
	.section	.nv.info._ZN7cutlass13device_kernelIN5flash11enable_sm90INS1_16FlashAttnFwdSm90INS1_25CollectiveMainloopFwdSm90ILi2EN4cute5tupleIJNS5_1CILi1EEES8_S8_EEENS6_IJNS7_ILi128EEENS7_ILi160EEENS7_ILi192EEEEEELi128ENS_12float_e4m3_tEfNS_4arch4Sm90ELb0ELb1ELb0ELb0ELb0ELb0ELb0ELb1ELb1ELb1ELb1ELb0EEENS1_21CollectiveEpilogueFwdINS6_IJSA_SA_SB_EEES9_NS_10bfloat16_tESG_Li256ELb0ELb1ELb1ELb1EEENS1_19SingleTileSchedulerILb0ELb1ELb1ELi128EEEEEEEEEvNT_6ParamsE,"",@"SHT_CUDA_INFO"
	.sectionflags	@""
	.align	4


	//----- nvinfo : EIATTR_CUDA_API_VERSION
	.align		4
        /*0000*/ 	.byte	0x04, 0x37
        /*0002*/ 	.short	(.L_102 - .L_101)
.L_101:
        /*0004*/ 	.word	0x00000082


	//----- nvinfo : EIATTR_KPARAM_INFO
	.align		4
.L_102:
        /*0008*/ 	.byte	0x04, 0x17
        /*000a*/ 	.short	(.L_104 - .L_103)
.L_103:
        /*000c*/ 	.word	0x00000000
        /*0010*/ 	.short	0x0000
        /*0012*/ 	.short	0x0000
        /*0014*/ 	.byte	0x00, 0xf0, 0x01, 0x28


	//----- nvinfo : EIATTR_SPARSE_MMA_MASK
	.align		4
.L_104:
        /*0018*/ 	.byte	0x03, 0x50
        /*001a*/ 	.short	0x0000


	//----- nvinfo : EIATTR_MAXREG_COUNT
	.align		4
        /*001c*/ 	.byte	0x03, 0x1b
        /*001e*/ 	.short	0x00a8


	//----- nvinfo : EIATTR_MERCURY_ISA_VERSION
	.align		4
        /*0020*/ 	.byte	0x03, 0x5f
        /*0022*/ 	.short	0x0101


	//----- nvinfo : EIATTR_VRC_CTA_INIT_COUNT
	.align		4
        /*0024*/ 	.byte	0x02, 0x4a
	.zero		1
	.zero		1


	//----- nvinfo : EIATTR_EXIT_INSTR_OFFSETS
	.align		4
        /*0028*/ 	.byte	0x04, 0x1c
        /*002a*/ 	.short	(.L_106 - .L_105)


	//   ....[0]....
.L_105:
        /*002c*/ 	.word	0x00000010


	//----- nvinfo : EIATTR_MAX_THREADS
	.align		4
.L_106:
        /*0030*/ 	.byte	0x04, 0x05
        /*0032*/ 	.short	(.L_108 - .L_107)
.L_107:
        /*0034*/ 	.word	0x00000180
        /*0038*/ 	.word	0x00000001
        /*003c*/ 	.word	0x00000001


	//----- nvinfo : EIATTR_CBANK_PARAM_SIZE
	.align		4
.L_108:
        /*0040*/ 	.byte	0x03, 0x19
        /*0042*/ 	.short	0x0a00


	//----- nvinfo : EIATTR_PARAM_CBANK
	.align		4
        /*0044*/ 	.byte	0x04, 0x0a
        /*0046*/ 	.short	(.L_110 - .L_109)
	.align		4
.L_109:
        /*0048*/ 	.word	index@(.nv.constant0._ZN7cutlass13device_kernelIN5flash11enable_sm90INS1_16FlashAttnFwdSm90INS1_25CollectiveMainloopFwdSm90ILi2EN4cute5tupleIJNS5_1CILi1EEES8_S8_EEENS6_IJNS7_ILi128EEENS7_ILi160EEENS7_ILi192EEEEEELi128ENS_12float_e4m3_tEfNS_4arch4Sm90ELb0ELb1ELb0ELb0ELb0ELb0ELb0ELb1ELb1ELb1ELb1ELb0EEENS1_21CollectiveEpilogueFwdINS6_IJSA_SA_SB_EEES9_NS_10bfloat16_tESG_Li256ELb0ELb1ELb1ELb1EEENS1_19SingleTileSchedulerILb0ELb1ELb1ELi128EEEEEEEEEvNT_6ParamsE)
        /*004c*/ 	.short	0x0380
        /*004e*/ 	.short	0x0a00


	//----- nvinfo : EIATTR_SW_WAR
	.align		4
.L_110:
        /*0050*/ 	.byte	0x04, 0x36
        /*0052*/ 	.short	(.L_112 - .L_111)
.L_111:
        /*0054*/ 	.word	0x00000008
.L_112:


//--------------------- .nv.info._ZN7cutlass13device_kernelIN5flash11enable_sm90INS1_16FlashAttnFwdSm90INS1_25CollectiveMainloopFwdSm90ILi2EN4cute5tupleIJNS5_1CILi1EEES8_S8_EEENS6_IJNS7_ILi128EEENS7_ILi160EEENS7_ILi192EEEEEELi128ENS_12float_e4m3_tEfNS_4arch4Sm90ELb0ELb1ELb0ELb1ELb0ELb0ELb0ELb1ELb1ELb1ELb1ELb0EEENS1_21CollectiveEpilogueFwdINS6_IJSA_SA_SB_EEES9_NS_10bfloat16_tESG_Li256ELb1ELb1ELb1ELb1EEENS1_36VarlenDynamicPersistentTileSchedulerILi128ELi160ELi256ELi128ELb1ELb1ELb1ELb1ELb0ELb1EEEEEEEEEvNT_6ParamsE --------------------------
	.section	.nv.info._ZN7cutlass13device_kernelIN5flash11enable_sm90INS1_16FlashAttnFwdSm90INS1_25CollectiveMainloopFwdSm90ILi2EN4cute5tupleIJNS5_1CILi1EEES8_S8_EEENS6_IJNS7_ILi128EEENS7_ILi160EEENS7_ILi192EEEEEELi128ENS_12float_e4m3_tEfNS_4arch4Sm90ELb0ELb1ELb0ELb1ELb0ELb0ELb0ELb1ELb1ELb1ELb1ELb0EEENS1_21CollectiveEpilogueFwdINS6_IJSA_SA_SB_EEES9_NS_10bfloat16_tESG_Li256ELb1ELb1ELb1ELb1EEENS1_36VarlenDynamicPersistentTileSchedulerILi128ELi160ELi256ELi128ELb1ELb1ELb1ELb1ELb0ELb1EEEEEEEEEvNT_6ParamsE,"",@"SHT_CUDA_INFO"
	.sectionflags	@""
	.align	4


	//----- nvinfo : EIATTR_CUDA_API_VERSION
	.align		4
        /*0000*/ 	.byte	0x04, 0x37
        /*0002*/ 	.short	(.L_114 - .L_113)
.L_113:
        /*0004*/ 	.word	0x00000082


	//----- nvinfo : EIATTR_KPARAM_INFO
	.align		4
.L_114:
        /*0008*/ 	.byte	0x04, 0x17
        /*000a*/ 	.short	(.L_116 - .L_115)
.L_115:
        /*000c*/ 	.word	0x00000000
        /*0010*/ 	.short	0x0000
        /*0012*/ 	.short	0x0000
        /*0014*/ 	.byte	0x00, 0xf0, 0x01, 0x2a


	//----- nvinfo : EIATTR_SPARSE_MMA_MASK
	.align		4
.L_116:
        /*0018*/ 	.byte	0x03, 0x50
        /*001a*/ 	.short	0x0000


	//----- nvinfo : EIATTR_MAXREG_COUNT
	.align		4
        /*001c*/ 	.byte	0x03, 0x1b
        /*001e*/ 	.short	0x00a8


	//----- nvinfo : EIATTR_MERCURY_ISA_VERSION
	.align		4
        /*0020*/ 	.byte	0x03, 0x5f
        /*0022*/ 	.short	0x0101


	//----- nvinfo : EIATTR_VRC_CTA_INIT_COUNT
	.align		4
        /*0024*/ 	.byte	0x02, 0x4a
	.zero		1
	.zero		1


	//----- nvinfo : EIATTR_EXIT_INSTR_OFFSETS
	.align		4
        /*0028*/ 	.byte	0x04, 0x1c
        /*002a*/ 	.short	(.L_118 - .L_117)


	//   ....[0]....
.L_117:
        /*002c*/ 	.word	0x00000010


	//----- nvinfo : EIATTR_MAX_THREADS
	.align		4
.L_118:
        /*0030*/ 	.byte	0x04, 0x05
        /*0032*/ 	.short	(.L_120 - .L_119)
.L_119:
        /*0034*/ 	.word	0x00000180
        /*0038*/ 	.word	0x00000001
        /*003c*/ 	.word	0x00000001


	//----- nvinfo : EIATTR_CBANK_PARAM_SIZE
	.align		4
.L_120:
        /*0040*/ 	.byte	0x03, 0x19
        /*0042*/ 	.short	0x0a80


	//----- nvinfo : EIATTR_PARAM_CBANK
	.align		4
        /*0044*/ 	.byte	0x04, 0x0a
        /*0046*/ 	.short	(.L_122 - .L_121)
	.align		4
.L_121:
        /*0048*/ 	.word	index@(.nv.constant0._ZN7cutlass13device_kernelIN5flash11enable_sm90INS1_16FlashAttnFwdSm90INS1_25CollectiveMainloopFwdSm90ILi2EN4cute5tupleIJNS5_1CILi1EEES8_S8_EEENS6_IJNS7_ILi128EEENS7_ILi160EEENS7_ILi192EEEEEELi128ENS_12float_e4m3_tEfNS_4arch4Sm90ELb0ELb1ELb0ELb1ELb0ELb0ELb0ELb1ELb1ELb1ELb1ELb0EEENS1_21CollectiveEpilogueFwdINS6_IJSA_SA_SB_EEES9_NS_10bfloat16_tESG_Li256ELb1ELb1ELb1ELb1EEENS1_36VarlenDynamicPersistentTileSchedulerILi128ELi160ELi256ELi128ELb1ELb1ELb1ELb1ELb0ELb1EEEEEEEEEvNT_6ParamsE)
        /*004c*/ 	.short	0x0380
        /*004e*/ 	.short	0x0a80


	//----- nvinfo : EIATTR_SW_WAR
	.align		4
.L_122:
        /*0050*/ 	.byte	0x04, 0x36
        /*0052*/ 	.short	(.L_124 - .L_123)
.L_123:
        /*0054*/ 	.word	0x00000008
.L_124:


//--------------------- .nv.info._ZN7cutlass13device_kernelIN5flash11enable_sm90INS1_16FlashAttnFwdSm90INS1_25CollectiveMainloopFwdSm90ILi2EN4cute5tupleIJNS5_1CILi1EEES8_S8_EEENS6_IJNS7_ILi128EEENS7_ILi160EEENS7_ILi192EEEEEELi128ENS_12float_e4m3_tEfNS_4arch4Sm90ELb0ELb1ELb0ELb1ELb0ELb1ELb0ELb1ELb1ELb1ELb1ELb0EEENS1_21CollectiveEpilogueFwdINS6_IJSA_SA_SB_EEES9_NS_10bfloat16_tESG_Li256ELb1ELb1ELb1ELb1EEENS1_36VarlenDynamicPersistentTileSchedulerILi128ELi160ELi256ELi128ELb1ELb1ELb1ELb1ELb0ELb1EEEEEEEEEvNT_6ParamsE --------------------------
	.section	.nv.info._ZN7cutlass13device_kernelIN5flash11enable_sm90INS1_16FlashAttnFwdSm90INS1_25CollectiveMainloopFwdSm90ILi2EN4cute5tupleIJNS5_1CILi1EEES8_S8_EEENS6_IJNS7_ILi128EEENS7_ILi160EEENS7_ILi192EEEEEELi128ENS_12float_e4m3_tEfNS_4arch4Sm90ELb0ELb1ELb0ELb1ELb0ELb1ELb0ELb1ELb1ELb1ELb1ELb0EEENS1_21CollectiveEpilogueFwdINS6_IJSA_SA_SB_EEES9_NS_10bfloat16_tESG_Li256ELb1ELb1ELb1ELb1EEENS1_36VarlenDynamicPersistentTileSchedulerILi128ELi160ELi256ELi128ELb1ELb1ELb1ELb1ELb0ELb1EEEEEEEEEvNT_6ParamsE,"",@"SHT_CUDA_INFO"
	.sectionflags	@""
	.align	4


	//----- nvinfo : EIATTR_CUDA_API_VERSION
	.align		4
        /*0000*/ 	.byte	0x04, 0x37
        /*0002*/ 	.short	(.L_126 - .L_125)
.L_125:
        /*0004*/ 	.word	0x00000082


	//----- nvinfo : EIATTR_KPARAM_INFO
	.align		4
.L_126:
        /*0008*/ 	.byte	0x04, 0x17
        /*000a*/ 	.short	(.L_128 - .L_127)
.L_127:
        /*000c*/ 	.word	0x00000000
        /*0010*/ 	.short	0x0000
        /*0012*/ 	.short	0x0000
        /*0014*/ 	.byte	0x00, 0xf0, 0x01, 0x2a


	//----- nvinfo : EIATTR_SPARSE_MMA_MASK
	.align		4
.L_128:
        /*0018*/ 	.byte	0x03, 0x50
        /*001a*/ 	.short	0x0000


	//----- nvinfo : EIATTR_MAXREG_COUNT
	.align		4
        /*001c*/ 	.byte	0x03, 0x1b
        /*001e*/ 	.short	0x00a8


	//----- nvinfo : EIATTR_MERCURY_ISA_VERSION
	.align		4
        /*0020*/ 	.byte	0x03, 0x5f
        /*0022*/ 	.short	0x0101


	//----- nvinfo : EIATTR_VRC_CTA_INIT_COUNT
	.align		4
        /*0024*/ 	.byte	0x02, 0x4a
	.zero		1
	.zero		1


	//----- nvinfo : EIATTR_EXIT_INSTR_OFFSETS
	.align		4
        /*0028*/ 	.byte	0x04, 0x1c
        /*002a*/ 	.short	(.L_130 - .L_129)


	//   ....[0]....
.L_129:
        /*002c*/ 	.word	0x00000010


	//----- nvinfo : EIATTR_MAX_THREADS
	.align		4
.L_130:
        /*0030*/ 	.byte	0x04, 0x05
        /*0032*/ 	.short	(.L_132 - .L_131)
.L_131:
        /*0034*/ 	.word	0x00000180
        /*0038*/ 	.word	0x00000001
        /*003c*/ 	.word	0x00000001


	//----- nvinfo : EIATTR_CBANK_PARAM_SIZE
	.align		4
.L_132:
        /*0040*/ 	.byte	0x03, 0x19
        /*0042*/ 	.short	0x0a80


	//----- nvinfo : EIATTR_PARAM_CBANK
	.align		4
        /*0044*/ 	.byte	0x04, 0x0a
        /*0046*/ 	.short	(.L_134 - .L_133)
	.align		4
.L_133:
        /*0048*/ 	.word	index@(.nv.constant0._ZN7cutlass13device_kernelIN5flash11enable_sm90INS1_16FlashAttnFwdSm90INS1_25CollectiveMainloopFwdSm90ILi2EN4cute5tupleIJNS5_1CILi1EEES8_S8_EEENS6_IJNS7_ILi128EEENS7_ILi160EEENS7_ILi192EEEEEELi128ENS_12float_e4m3_tEfNS_4arch4Sm90ELb0ELb1ELb0ELb1ELb0ELb1ELb0ELb1ELb1ELb1ELb1ELb0EEENS1_21CollectiveEpilogueFwdINS6_IJSA_SA_SB_EEES9_NS_10bfloat16_tESG_Li256ELb1ELb1ELb1ELb1EEENS1_36VarlenDynamicPersistentTileSchedulerILi128ELi160ELi256ELi128ELb1ELb1ELb1ELb1ELb0ELb1EEEEEEEEEvNT_6ParamsE)
        /*004c*/ 	.short	0x0380
        /*004e*/ 	.short	0x0a80


	//----- nvinfo : EIATTR_SW_WAR
	.align		4
.L_134:
        /*0050*/ 	.byte	0x04, 0x36
        /*0052*/ 	.short	(.L_136 - .L_135)
.L_135:
        /*0054*/ 	.word	0x00000008
.L_136:


//--------------------- .nv.info._ZN7cutlass13device_kernelIN5flash11enable_sm90INS1_16FlashAttnFwdSm90INS1_25CollectiveMainloopFwdSm90ILi2EN4cute5tupleIJNS5_1CILi1EEES8_S8_EEENS6_IJNS7_ILi128EEENS7_ILi160EEENS7_ILi192EEEEEELi128ENS_12float_e4m3_tEfNS_4arch4Sm90ELb1ELb0ELb0ELb0ELb0ELb0ELb0ELb1ELb1ELb1ELb1ELb0EEENS1_21CollectiveEpilogueFwdINS6_IJSA_SA_SB_EEES9_NS_10bfloat16_tESG_Li256ELb0ELb1ELb1ELb1EEENS1_19SingleTileSchedulerILb0ELb1ELb1ELi128EEEEEEEEEvNT_6ParamsE --------------------------
	.section	.nv.info._ZN7cutlass13device_kernelIN5flash11enable_sm90INS1_16FlashAttnFwdSm90INS1_25CollectiveMainloopFwdSm90ILi2EN4cute5tupleIJNS5_1CILi1EEES8_S8_EEENS6_IJNS7_ILi128EEENS7_ILi160EEENS7_ILi192EEEEEELi128ENS_12float_e4m3_tEfNS_4arch4Sm90ELb1ELb0ELb0ELb0ELb0ELb0ELb0ELb1ELb1ELb1ELb1ELb0EEENS1_21CollectiveEpilogueFwdINS6_IJSA_SA_SB_EEES9_NS_10bfloat16_tESG_Li256ELb0ELb1ELb1ELb1EEENS1_19SingleTileSchedulerILb0ELb1ELb1ELi128EEEEEEEEEvNT_6ParamsE,"",@"SHT_CUDA_INFO"
	.sectionflags	@""
	.align	4


	//----- nvinfo : EIATTR_CUDA_API_VERSION
	.align		4
        /*0000*/ 	.byte	0x04, 0x37
        /*0002*/ 	.short	(.L_138 - .L_137)
.L_137:
        /*0004*/ 	.word	0x00000082


	//----- nvinfo : EIATTR_KPARAM_INFO
	.align		4
.L_138:
        /*0008*/ 	.byte	0x04, 0x17
        /*000a*/ 	.short	(.L_140 - .L_139)
.L_139:
        /*000c*/ 	.word	0x00000000
        /*0010*/ 	.short	0x0000
        /*0012*/ 	.short	0x0000
        /*0014*/ 	.byte	0x00, 0xf0, 0x01, 0x28


	//----- nvinfo : EIATTR_SPARSE_MMA_MASK
	.align		4
.L_140:
        /*0018*/ 	.byte	0x03, 0x50
        /*001a*/ 	.short	0x0000


	//----- nvinfo : EIATTR_MAXREG_COUNT
	.align		4
        /*001c*/ 	.byte	0x03, 0x1b
        /*001e*/ 	.short	0x00a8


	//----- nvinfo : EIATTR_MERCURY_ISA_VERSION
	.align		4
        /*0020*/ 	.byte	0x03, 0x5f
        /*0022*/ 	.short	0x0101


	//----- nvinfo : EIATTR_VRC_CTA_INIT_COUNT
	.align		4
        /*0024*/ 	.byte	0x02, 0x4a
	.zero		1
	.zero		1


	//----- nvinfo : EIATTR_EXIT_INSTR_OFFSETS
	.align		4
        /*0028*/ 	.byte	0x04, 0x1c
        /*002a*/ 	.short	(.L_142 - .L_141)


	//   ....[0]....
.L_141:
        /*002c*/ 	.word	0x00000010


	//----- nvinfo : EIATTR_MAX_THREADS
	.align		4
.L_142:
        /*0030*/ 	.byte	0x04, 0x05
        /*0032*/ 	.short	(.L_144 - .L_143)
.L_143:
        /*0034*/ 	.word	0x00000180
        /*0038*/ 	.word	0x00000001
        /*003c*/ 	.word	0x00000001


	//----- nvinfo : EIATTR_CBANK_PARAM_SIZE
	.align		4
.L_144:
        /*0040*/ 	.byte	0x03, 0x19
        /*0042*/ 	.short	0x0a00


	//----- nvinfo : EIATTR_PARAM_CBANK
	.align		4
        /*0044*/ 	.byte	0x04, 0x0a
        /*0046*/ 	.short	(.L_146 - .L_145)
	.align		4
.L_145:
        /*0048*/ 	.word	index@(.nv.constant0._ZN7cutlass13device_kernelIN5flash11enable_sm90INS1_16FlashAttnFwdSm90INS1_25CollectiveMainloopFwdSm90ILi2EN4cute5tupleIJNS5_1CILi1EEES8_S8_EEENS6_IJNS7_ILi128EEENS7_ILi160EEENS7_ILi192EEEEEELi128ENS_12float_e4m3_tEfNS_4arch4Sm90ELb1ELb0ELb0ELb0ELb0ELb0ELb0ELb1ELb1ELb1ELb1ELb0EEENS1_21CollectiveEpilogueFwdINS6_IJSA_SA_SB_EEES9_NS_10bfloat16_tESG_Li256ELb0ELb1ELb1ELb1EEENS1_19SingleTileSchedulerILb0ELb1ELb1ELi128EEEEEEEEEvNT_6ParamsE)
        /*004c*/ 	.short	0x0380
        /*004e*/ 	.short	0x0a00


	//----- nvinfo : EIATTR_SW_WAR
	.align		4
.L_146:
        /*0050*/ 	.byte	0x04, 0x36
        /*0052*/ 	.short	(.L_148 - .L_147)
.L_147:
        /*0054*/ 	.word	0x00000008
.L_148:


//--------------------- .nv.info._ZN7cutlass13device_kernelIN5flash11enable_sm90INS1_16FlashAttnFwdSm90INS1_25CollectiveMainloopFwdSm90ILi2EN4cute5tupleIJNS5_1CILi1EEES8_S8_EEENS6_IJNS7_ILi128EEENS7_ILi160EEENS7_ILi192EEEEEELi128ENS_12float_e4m3_tEfNS_4arch4Sm90ELb1ELb0ELb0ELb1ELb0ELb0ELb0ELb1ELb1ELb1ELb1ELb0EEENS1_21CollectiveEpilogueFwdINS6_IJSA_SA_SB_EEES9_NS_10bfloat16_tESG_Li256ELb1ELb1ELb1ELb1EEENS1_36VarlenDynamicPersistentTileSchedulerILi128ELi160ELi256ELi128ELb1ELb1ELb1ELb1ELb1ELb1EEEEEEEEEvNT_6ParamsE --------------------------
	.section	.nv.info._ZN7cutlass13device_kernelIN5flash11enable_sm90INS1_16FlashAttnFwdSm90INS1_25CollectiveMainloopFwdSm90ILi2EN4cute5tupleIJNS5_1CILi1EEES8_S8_EEENS6_IJNS7_ILi128EEENS7_ILi160EEENS7_ILi192EEEEEELi128ENS_12float_e4m3_tEfNS_4arch4Sm90ELb1ELb0ELb0ELb1ELb0ELb0ELb0ELb1ELb1ELb1ELb1ELb0EEENS1_21CollectiveEpilogueFwdINS6_IJSA_SA_SB_EEES9_NS_10bfloat16_tESG_Li256ELb1ELb1ELb1ELb1EEENS1_36VarlenDynamicPersistentTileSchedulerILi128ELi160ELi256ELi128ELb1ELb1ELb1ELb1ELb1ELb1EEEEEEEEEvNT_6ParamsE,"",@"SHT_CUDA_INFO"
	.sectionflags	@""
	.align	4


	//----- nvinfo : EIATTR_CUDA_API_VERSION
	.align		4
        /*0000*/ 	.byte	0x04, 0x37
        /*0002*/ 	.short	(.L_150 - .L_149)
.L_149:
        /*0004*/ 	.word	0x00000082


	//----- nvinfo : EIATTR_KPARAM_INFO
	.align		4
.L_150:
        /*0008*/ 	.byte	0x04, 0x17
        /*000a*/ 	.short	(.L_152 - .L_151)
.L_151:
        /*000c*/ 	.word	0x00000000
        /*0010*/ 	.short	0x0000
        /*0012*/ 	.short	0x0000
        /*0014*/ 	.byte	0x00, 0xf0, 0x01, 0x2a


	//----- nvinfo : EIATTR_SPARSE_MMA_MASK
	.align		4
.L_152:
        /*0018*/ 	.byte	0x03, 0x50
        /*001a*/ 	.short	0x0000


	//----- nvinfo : EIATTR_MAXREG_COUNT
	.align		4
        /*001c*/ 	.byte	0x03, 0x1b
        /*001e*/ 	.short	0x00a8


	//----- nvinfo : EIATTR_MERCURY_ISA_VERSION
	.align		4
        /*0020*/ 	.byte	0x03, 0x5f
        /*0022*/ 	.short	0x0101


	//----- nvinfo : EIATTR_VRC_CTA_INIT_COUNT
	.align		4
        /*0024*/ 	.byte	0x02, 0x4a
	.zero		1
	.zero		1


	//----- nvinfo : EIATTR_EXIT_INSTR_OFFSETS
	.align		4
        /*0028*/ 	.byte	0x04, 0x1c
        /*002a*/ 	.short	(.L_154 - .L_153)


	//   ....[0]....
.L_153:
        /*002c*/ 	.word	0x00000010


	//----- nvinfo : EIATTR_MAX_THREADS
	.align		4
.L_154:
        /*0030*/ 	.byte	0x04, 0x05
        /*0032*/ 	.short	(.L_156 - .L_155)
.L_155:
        /*0034*/ 	.word	0x00000180
        /*0038*/ 	.word	0x00000001
        /*003c*/ 	.word	0x00000001


	//----- nvinfo : EIATTR_CBANK_PARAM_SIZE
	.align		4
.L_156:
        /*0040*/ 	.byte	0x03, 0x19
        /*0042*/ 	.short	0x0a80


	//----- nvinfo : EIATTR_PARAM_CBANK
	.align		4
        /*0044*/ 	.byte	0x04, 0x0a
        /*0046*/ 	.short	(.L_158 - .L_157)
	.align		4
.L_157:
        /*0048*/ 	.word	index@(.nv.constant0._ZN7cutlass13device_kernelIN5flash11enable_sm90INS1_16FlashAttnFwdSm90INS1_25CollectiveMainloopFwdSm90ILi2EN4cute5tupleIJNS5_1CILi1EEES8_S8_EEENS6_IJNS7_ILi128EEENS7_ILi160EEENS7_ILi192EEEEEELi128ENS_12float_e4m3_tEfNS_4arch4Sm90ELb1ELb0ELb0ELb1ELb0ELb0ELb0ELb1ELb1ELb1ELb1ELb0EEENS1_21CollectiveEpilogueFwdINS6_IJSA_SA_SB_EEES9_NS_10bfloat16_tESG_Li256ELb1ELb1ELb1ELb1EEENS1_36VarlenDynamicPersistentTileSchedulerILi128ELi160ELi256ELi128ELb1ELb1ELb1ELb1ELb1ELb1EEEEEEEEEvNT_6ParamsE)
        /*004c*/ 	.short	0x0380
        /*004e*/ 	.short	0x0a80


	//----- nvinfo : EIATTR_SW_WAR
	.align		4
.L_158:
        /*0050*/ 	.byte	0x04, 0x36
        /*0052*/ 	.short	(.L_160 - .L_159)
.L_159:
        /*0054*/ 	.word	0x00000008
.L_160:


//--------------------- .nv.info._ZN7cutlass13device_kernelIN5flash11enable_sm90INS1_16FlashAttnFwdSm90INS1_25CollectiveMainloopFwdSm90ILi2EN4cute5tupleIJNS5_1CILi1EEES8_S8_EEENS6_IJNS7_ILi128EEENS7_ILi160EEENS7_ILi192EEEEEELi128ENS_12float_e4m3_tEfNS_4arch4Sm90ELb1ELb0ELb0ELb1ELb0ELb1ELb0ELb1ELb1ELb1ELb1ELb0EEENS1_21CollectiveEpilogueFwdINS6_IJSA_SA_SB_EEES9_NS_10bfloat16_tESG_Li256ELb1ELb1ELb1ELb1EEENS1_36VarlenDynamicPersistentTileSchedulerILi128ELi160ELi256ELi128ELb1ELb1ELb1ELb1ELb1ELb1EEEEEEEEEvNT_6ParamsE --------------------------
	.section	.nv.info._ZN7cutlass13device_kernelIN5flash11enable_sm90INS1_16FlashAttnFwdSm90INS1_25CollectiveMainloopFwdSm90ILi2EN4cute5tupleIJNS5_1CILi1EEES8_S8_EEENS6_IJNS7_ILi128EEENS7_ILi160EEENS7_ILi192EEEEEELi128ENS_12float_e4m3_tEfNS_4arch4Sm90ELb1ELb0ELb0ELb1ELb0ELb1ELb0ELb1ELb1ELb1ELb1ELb0EEENS1_21CollectiveEpilogueFwdINS6_IJSA_SA_SB_EEES9_NS_10bfloat16_tESG_Li256ELb1ELb1ELb1ELb1EEENS1_36VarlenDynamicPersistentTileSchedulerILi128ELi160ELi256ELi128ELb1ELb1ELb1ELb1ELb1ELb1EEEEEEEEEvNT_6ParamsE,"",@"SHT_CUDA_INFO"
	.sectionflags	@""
	.align	4


	//----- nvinfo : EIATTR_CUDA_API_VERSION
	.align		4
        /*0000*/ 	.byte	0x04, 0x37
        /*0002*/ 	.short	(.L_162 - .L_161)
.L_161:
        /*0004*/ 	.word	0x00000082


	//----- nvinfo : EIATTR_KPARAM_INFO
	.align		4
.L_162:
        /*0008*/ 	.byte	0x04, 0x17
        /*000a*/ 	.short	(.L_164 - .L_163)
.L_163:
        /*000c*/ 	.word	0x00000000
        /*0010*/ 	.short	0x0000
        /*0012*/ 	.short	0x0000
        /*0014*/ 	.byte	0x00, 0xf0, 0x01, 0x2a


	//----- nvinfo : EIATTR_SPARSE_MMA_MASK
	.align		4
.L_164:
        /*0018*/ 	.byte	0x03, 0x50
        /*001a*/ 	.short	0x0000


	//----- nvinfo : EIATTR_MAXREG_COUNT
	.align		4
        /*001c*/ 	.byte	0x03, 0x1b
        /*001e*/ 	.short	0x00a8


	//----- nvinfo : EIATTR_MERCURY_ISA_VERSION
	.align		4
        /*0020*/ 	.byte	0x03, 0x5f
        /*0022*/ 	.short	0x0101


	//----- nvinfo : EIATTR_VRC_CTA_INIT_COUNT
	.align		4
        /*0024*/ 	.byte	0x02, 0x4a
	.zero		1
	.zero		1


	//----- nvinfo : EIATTR_EXIT_INSTR_OFFSETS
	.align		4
        /*0028*/ 	.byte	0x04, 0x1c
        /*002a*/ 	.short	(.L_166 - .L_165)


	//   ....[0]....
.L_165:
        /*002c*/ 	.word	0x00000010


	//----- nvinfo : EIATTR_MAX_THREADS
	.align		4
.L_166:
        /*0030*/ 	.byte	0x04, 0x05
        /*0032*/ 	.short	(.L_168 - .L_167)
.L_167:
        /*0034*/ 	.word	0x00000180
        /*0038*/ 	.word	0x00000001
        /*003c*/ 	.word	0x00000001


	//----- nvinfo : EIATTR_CBANK_PARAM_SIZE
	.align		4
.L_168:
        /*0040*/ 	.byte	0x03, 0x19
        /*0042*/ 	.short	0x0a80


	//----- nvinfo : EIATTR_PARAM_CBANK
	.align		4
        /*0044*/ 	.byte	0x04, 0x0a
        /*0046*/ 	.short	(.L_170 - .L_169)
	.align		4
.L_169:
        /*0048*/ 	.word	index@(.nv.constant0._ZN7cutlass13device_kernelIN5flash11enable_sm90INS1_16FlashAttnFwdSm90INS1_25CollectiveMainloopFwdSm90ILi2EN4cute5tupleIJNS5_1CILi1EEES8_S8_EEENS6_IJNS7_ILi128EEENS7_ILi160EEENS7_ILi192EEEEEELi128ENS_12float_e4m3_tEfNS_4arch4Sm90ELb1ELb0ELb0ELb1ELb0ELb1ELb0ELb1ELb1ELb1ELb1ELb0EEENS1_21CollectiveEpilogueFwdINS6_IJSA_SA_SB_EEES9_NS_10bfloat16_tESG_Li256ELb1ELb1ELb1ELb1EEENS1_36VarlenDynamicPersistentTileSchedulerILi128ELi160ELi256ELi128ELb1ELb1ELb1ELb1ELb1ELb1EEEEEEEEEvNT_6ParamsE)
        /*004c*/ 	.short	0x0380
        /*004e*/ 	.short	0x0a80


	//----- nvinfo : EIATTR_SW_WAR
	.align		4
.L_170:
        /*0050*/ 	.byte	0x04, 0x36
        /*0052*/ 	.short	(.L_172 - .L_171)
.L_171:
        /*0054*/ 	.word	0x00000008
.L_172:


//--------------------- .nv.callgraph             --------------------------
	.section	.nv.callgraph,"",@"SHT_CUDA_CALLGRAPH"
	.align	4
	.sectionentsize	8
	.align		4
        /*0000*/ 	.word	0x00000000
	.align		4
        /*0004*/ 	.word	0xffffffff
	.align		4
        /*0008*/ 	.word	0x00000000
	.align		4
        /*000c*/ 	.word	0xfffffffe
	.align		4
        /*0010*/ 	.word	0x00000000
	.align		4
        /*0014*/ 	.word	0xfffffffd
	.align		4
        /*0018*/ 	.word	0x00000000
	.align		4
        /*001c*/ 	.word	0xfffffffc


//--------------------- .nv.constant4             --------------------------
	.section	.nv.constant4,"a",@progbits
	.align	8
	.align		8
.nv.constant4:
        /*0000*/ 	.dword	_ZN73_INTERNAL_b2f1931f_37_flash_fwd_hdimdiff_e4m3_split_sm90_cu_49158569_37594cuda3std3__45__cpo5beginE
	.align		8
        /*0008*/ 	.dword	_ZN73_INTERNAL_b2f1931f_37_flash_fwd_hdimdiff_e4m3_split_sm90_cu_49158569_37594cuda3std3__45__cpo3endE
	.align		8
        /*0010*/ 	.dword	_ZN73_INTERNAL_b2f1931f_37_flash_fwd_hdimdiff_e4m3_split_sm90_cu_49158569_37594cuda3std3__45__cpo6cbeginE
	.align		8
        /*0018*/ 	.dword	_ZN73_INTERNAL_b2f1931f_37_flash_fwd_hdimdiff_e4m3_split_sm90_cu_49158569_37594cuda3std3__45__cpo4cendE
	.align		8
        /*0020*/ 	.dword	_ZN73_INTERNAL_b2f1931f_37_flash_fwd_hdimdiff_e4m3_split_sm90_cu_49158569_37594cuda3std3__475_GLOBAL__N__b2f1931f_37_flash_fwd_hdimdiff_e4m3_split_sm90_cu_49158569_37596ignoreE
	.align		8
        /*0028*/ 	.dword	_ZN73_INTERNAL_b2f1931f_37_flash_fwd_hdimdiff_e4m3_split_sm90_cu_49158569_37594cuda3std3__419piecewise_constructE
	.align		8
        /*0030*/ 	.dword	_ZN73_INTERNAL_b2f1931f_37_flash_fwd_hdimdiff_e4m3_split_sm90_cu_49158569_37594cuda3std3__48in_placeE
	.align		8
        /*0038*/ 	.dword	_ZN73_INTERNAL_b2f1931f_37_flash_fwd_hdimdiff_e4m3_split_sm90_cu_49158569_37594cuda3std6ranges3__45__cpo4swapE
	.align		8
        /*0040*/ 	.dword	_ZN73_INTERNAL_b2f1931f_37_flash_fwd_hdimdiff_e4m3_split_sm90_cu_49158569_37594cuda3std6ranges3__45__cpo9iter_moveE
	.align		8
        /*0048*/ 	.dword	_ZN73_INTERNAL_b2f1931f_37_flash_fwd_hdimdiff_e4m3_split_sm90_cu_49158569_37594cute7productE
	.align		8
        /*0050*/ 	.dword	_ZN73_INTERNAL_b2f1931f_37_flash_fwd_hdimdiff_e4m3_split_sm90_cu_49158569_37594cute1_E


//--------------------- .text._ZN7cutlass13device_kernelIN5flash11enable_sm90INS1_16FlashAttnFwdSm90INS1_25CollectiveMainloopFwdSm90ILi2EN4cute5tupleIJNS5_1CILi1EEES8_S8_EEENS6_IJNS7_ILi128EEENS7_ILi160EEENS7_ILi192EEEEEELi128ENS_12float_e4m3_tEfNS_4arch4Sm90ELb0ELb0ELb0ELb0ELb0ELb0ELb0ELb1ELb1ELb1ELb1ELb0EEENS1_21CollectiveEpilogueFwdINS6_IJSA_SA_SB_EEES9_NS_10bfloat16_tESG_Li256ELb0ELb1ELb1ELb1EEENS1_19SingleTileSchedulerILb0ELb1ELb1ELi128EEEEEEEEEvNT_6ParamsE --------------------------
	.section	.text._ZN7cutlass13device_kernelIN5flash11enable_sm90INS1_16FlashAttnFwdSm90INS1_25CollectiveMainloopFwdSm90ILi2EN4cute5tupleIJNS5_1CILi1EEES8_S8_EEENS6_IJNS7_ILi128EEENS7_ILi160EEENS7_ILi192EEEEEELi128ENS_12float_e4m3_tEfNS_4arch4Sm90ELb0ELb0ELb0ELb0ELb0ELb0ELb0ELb1ELb1ELb1ELb1ELb0EEENS1_21CollectiveEpilogueFwdINS6_IJSA_SA_SB_EEES9_NS_10bfloat16_tESG_Li256ELb0ELb1ELb1ELb1EEENS1_19SingleTileSchedulerILb0ELb1ELb1ELi128EEEEEEEEEvNT_6ParamsE,"ax",@progbits
	.align	128
.text._ZN7cutlass13device_kernelIN5flash11enable_sm90INS1_16FlashAttnFwdSm90INS1_25CollectiveMainloopFwdSm90ILi2EN4cute5tupleIJNS5_1CILi1EEES8_S8_EEENS6_IJNS7_ILi128EEENS7_ILi160EEENS7_ILi192EEEEEELi128ENS_12float_e4m3_tEfNS_4arch4Sm90ELb0ELb0ELb0ELb0ELb0ELb0ELb0ELb1ELb1ELb1ELb1ELb0EEENS1_21CollectiveEpilogueFwdINS6_IJSA_SA_SB_EEES9_NS_10bfloat16_tESG_Li256ELb0ELb1ELb1ELb1EEENS1_19SingleTileSchedulerILb0ELb1ELb1ELi128EEEEEEEEEvNT_6ParamsE:
        .type           _ZN7cutlass13device_kernelIN5flash11enable_sm90INS1_16FlashAttnFwdSm90INS1_25CollectiveMainloopFwdSm90ILi2EN4cute5tupleIJNS5_1CILi1EEES8_S8_EEENS6_IJNS7_ILi128EEENS7_ILi160EEENS7_ILi192EEEEEELi128ENS_12float_e4m3_tEfNS_4arch4Sm90ELb0ELb0ELb0ELb0ELb0ELb0ELb0ELb1ELb1ELb1ELb1ELb0EEENS1_21CollectiveEpilogueFwdINS6_IJSA_SA_SB_EEES9_NS_10bfloat16_tESG_Li256ELb0ELb1ELb1ELb1EEENS1_19SingleTileSchedulerILb0ELb1ELb1ELi128EEEEEEEEEvNT_6ParamsE,@function
        .size           _ZN7cutlass13device_kernelIN5flash11enable_sm90INS1_16FlashAttnFwdSm90INS1_25CollectiveMainloopFwdSm90ILi2EN4cute5tupleIJNS5_1CILi1EEES8_S8_EEENS6_IJNS7_ILi128EEENS7_ILi160EEENS7_ILi192EEEEEELi128ENS_12float_e4m3_tEfNS_4arch4Sm90ELb0ELb0ELb0ELb0ELb0ELb0ELb0ELb1ELb1ELb1ELb1ELb0EEENS1_21CollectiveEpilogueFwdINS6_IJSA_SA_SB_EEES9_NS_10bfloat16_tESG_Li256ELb0ELb1ELb1ELb1EEENS1_19SingleTileSchedulerILb0ELb1ELb1ELi128EEEEEEEEEvNT_6ParamsE,(.L_x_9 - _ZN7cutlass13device_kernelIN5flash11enable_sm90INS1_16FlashAttnFwdSm90INS1_25CollectiveMainloopFwdSm90ILi2EN4cute5tupleIJNS5_1CILi1EEES8_S8_EEENS6_IJNS7_ILi128EEENS7_ILi160EEENS7_ILi192EEEEEELi128ENS_12float_e4m3_tEfNS_4arch4Sm90ELb0ELb0ELb0ELb0ELb0ELb0ELb0ELb1ELb1ELb1ELb1ELb0EEENS1_21CollectiveEpilogueFwdINS6_IJSA_SA_SB_EEES9_NS_10bfloat16_tESG_Li256ELb0ELb1ELb1ELb1EEENS1_19SingleTileSchedulerILb0ELb1ELb1ELi128EEEEEEEEEvNT_6ParamsE)
        .other          _ZN7cutlass13device_kernelIN5flash11enable_sm90INS1_16FlashAttnFwdSm90INS1_25CollectiveMainloopFwdSm90ILi2EN4cute5tupleIJNS5_1CILi1EEES8_S8_EEENS6_IJNS7_ILi128EEENS7_ILi160EEENS7_ILi192EEEEEELi128ENS_12float_e4m3_tEfNS_4arch4Sm90ELb0ELb0ELb0ELb0ELb0ELb0ELb0ELb1ELb1ELb1ELb1ELb0EEENS1_21CollectiveEpilogueFwdINS6_IJSA_SA_SB_EEES9_NS_10bfloat16_tESG_Li256ELb0ELb1ELb1ELb1EEENS1_19SingleTileSchedulerILb0ELb1ELb1ELi128EEEEEEEEEvNT_6ParamsE,@"STO_CUDA_ENTRY STV_DEFAULT"
_ZN7cutlass13device_kernelIN5flash11enable_sm90INS1_16FlashAttnFwdSm90INS1_25CollectiveMainloopFwdSm90ILi2EN4cute5tupleIJNS5_1CILi1EEES8_S8_EEENS6_IJNS7_ILi128EEENS7_ILi160EEENS7_ILi192EEEEEELi128ENS_12float_e4m3_tEfNS_4arch4Sm90ELb0ELb0ELb0ELb0ELb0ELb0ELb0ELb1ELb1ELb1ELb1ELb0EEENS1_21CollectiveEpilogueFwdINS6_IJSA_SA_SB_EEES9_NS_10bfloat16_tESG_Li256ELb0ELb1ELb1ELb1EEENS1_19SingleTileSchedulerILb0ELb1ELb1ELi128EEEEEEEEEvNT_6ParamsE:
[----:B------:R-:W-:Y:S01]  /*0000*/  LDC R1, c[0x0][0x37c] ;  /* 0x0000df00ff017b82 */ /* 0x000fe20000000800 */
[----:B------:R-:W-:Y:S05]  /*0010*/  EXIT ;  /* 0x000000000000794d */ /* 0x000fea0003800000 */
.L_x_0:
[----:B------:R-:W-:-:S00]  /*0020*/  BRA `(.L_x_0) ;  /* 0xfffffffc00fc7947 */ /* 0x000fc0000383ffff */
[----:B------:R-:W-:-:S00]  /*0030*/  NOP ;  /* 0x0000000000007918 */ /* 0x000fc00000000000 */
        /* <DEDUP_REMOVED lines=12> */
.L_x_9:


//--------------------- .text._ZN7cutlass13device_kernelIN5flash11enable_sm90INS1_16FlashAttnFwdSm90INS1_25CollectiveMainloopFwdSm90ILi2EN4cute5tupleIJNS5_1CILi1EEES8_S8_EEENS6_IJNS7_ILi128EEENS7_ILi160EEENS7_ILi192EEEEEELi128ENS_12float_e4m3_tEfNS_4arch4Sm90ELb0ELb0ELb0ELb1ELb0ELb0ELb0ELb1ELb1ELb1ELb1ELb0EEENS1_21CollectiveEpilogueFwdINS6_IJSA_SA_SB_EEES9_NS_10bfloat16_tESG_Li256ELb1ELb1ELb1ELb1EEENS1_36VarlenDynamicPersistentTileSchedulerILi128ELi160ELi256ELi128ELb1ELb1ELb1ELb0ELb1ELb1EEEEEEEEEvNT_6ParamsE --------------------------
	.section	.text._ZN7cutlass13device_kernelIN5flash11enable_sm90INS1_16FlashAttnFwdSm90INS1_25CollectiveMainloopFwdSm90ILi2EN4cute5tupleIJNS5_1CILi1EEES8_S8_EEENS6_IJNS7_ILi128EEENS7_ILi160EEENS7_ILi192EEEEEELi128ENS_12float_e4m3_tEfNS_4arch4Sm90ELb0ELb0ELb0ELb1ELb0ELb0ELb0ELb1ELb1ELb1ELb1ELb0EEENS1_21CollectiveEpilogueFwdINS6_IJSA_SA_SB_EEES9_NS_10bfloat16_tESG_Li256ELb1ELb1ELb1ELb1EEENS1_36VarlenDynamicPersistentTileSchedulerILi128ELi160ELi256ELi128ELb1ELb1ELb1ELb0ELb1ELb1EEEEEEEEEvNT_6ParamsE,"ax",@progbits
	.align	128
.text._ZN7cutlass13device_kernelIN5flash11enable_sm90INS1_16FlashAttnFwdSm90INS1_25CollectiveMainloopFwdSm90ILi2EN4cute5tupleIJNS5_1CILi1EEES8_S8_EEENS6_IJNS7_ILi128EEENS7_ILi160EEENS7_ILi192EEEEEELi128ENS_12float_e4m3_tEfNS_4arch4Sm90ELb0ELb0ELb0ELb1ELb0ELb0ELb0ELb1ELb1ELb1ELb1ELb0EEENS1_21CollectiveEpilogueFwdINS6_IJSA_SA_SB_EEES9_NS_10bfloat16_tESG_Li256ELb1ELb1ELb1ELb1EEENS1_36VarlenDynamicPersistentTileSchedulerILi128ELi160ELi256ELi128ELb1ELb1ELb1ELb0ELb1ELb1EEEEEEEEEvNT_6ParamsE:
        .type           _ZN7cutlass13device_kernelIN5flash11enable_sm90INS1_16FlashAttnFwdSm90INS1_25CollectiveMainloopFwdSm90ILi2EN4cute5tupleIJNS5_1CILi1EEES8_S8_EEENS6_IJNS7_ILi128EEENS7_ILi160EEENS7_ILi192EEEEEELi128ENS_12float_e4m3_tEfNS_4arch4Sm90ELb0ELb0ELb0ELb1ELb0ELb0ELb0ELb1ELb1ELb1ELb1ELb0EEENS1_21CollectiveEpilogueFwdINS6_IJSA_SA_SB_EEES9_NS_10bfloat16_tESG_Li256ELb1ELb1ELb1ELb1EEENS1_36VarlenDynamicPersistentTileSchedulerILi128ELi160ELi256ELi128ELb1ELb1ELb1ELb0ELb1ELb1EEEEEEEEEvNT_6ParamsE,@function
        .size           _ZN7cutlass13device_kernelIN5flash11enable_sm90INS1_16FlashAttnFwdSm90INS1_25CollectiveMainloopFwdSm90ILi2EN4cute5tupleIJNS5_1CILi1EEES8_S8_EEENS6_IJNS7_ILi128EEENS7_ILi160EEENS7_ILi192EEEEEELi128ENS_12float_e4m3_tEfNS_4arch4Sm90ELb0ELb0ELb0ELb1ELb0ELb0ELb0ELb1ELb1ELb1ELb1ELb0EEENS1_21CollectiveEpilogueFwdINS6_IJSA_SA_SB_EEES9_NS_10bfloat16_tESG_Li256ELb1ELb1ELb1ELb1EEENS1_36VarlenDynamicPersistentTileSchedulerILi128ELi160ELi256ELi128ELb1ELb1ELb1ELb0ELb1ELb1EEEEEEEEEvNT_6ParamsE,(.L_x_10 - _ZN7cutlass13device_kernelIN5flash11enable_sm90INS1_16FlashAttnFwdSm90INS1_25CollectiveMainloopFwdSm90ILi2EN4cute5tupleIJNS5_1CILi1EEES8_S8_EEENS6_IJNS7_ILi128EEENS7_ILi160EEENS7_ILi192EEEEEELi128ENS_12float_e4m3_tEfNS_4arch4Sm90ELb0ELb0ELb0ELb1ELb0ELb0ELb0ELb1ELb1ELb1ELb1ELb0EEENS1_21CollectiveEpilogueFwdINS6_IJSA_SA_SB_EEES9_NS_10bfloat16_tESG_Li256ELb1ELb1ELb1ELb1EEENS1_36VarlenDynamicPersistentTileSchedulerILi128ELi160ELi256ELi128ELb1ELb1ELb1ELb0ELb1ELb1EEEEEEEEEvNT_6ParamsE)
        .other          _ZN7cutlass13device_kernelIN5flash11enable_sm90INS1_16FlashAttnFwdSm90INS1_25CollectiveMainloopFwdSm90ILi2EN4cute5tupleIJNS5_1CILi1EEES8_S8_EEENS6_IJNS7_ILi128EEENS7_ILi160EEENS7_ILi192EEEEEELi128ENS_12float_e4m3_tEfNS_4arch4Sm90ELb0ELb0ELb0ELb1ELb0ELb0ELb0ELb1ELb1ELb1ELb1ELb0EEENS1_21CollectiveEpilogueFwdINS6_IJSA_SA_SB_EEES9_NS_10bfloat16_tESG_Li256ELb1ELb1ELb1ELb1EEENS1_36VarlenDynamicPersistentTileSchedulerILi128ELi160ELi256ELi128ELb1ELb1ELb1ELb0ELb1ELb1EEEEEEEEEvNT_6ParamsE,@"STO_CUDA_ENTRY STV_DEFAULT"
_ZN7cutlass13device_kernelIN5flash11enable_sm90INS1_16FlashAttnFwdSm90INS1_25CollectiveMainloopFwdSm90ILi2EN4cute5tupleIJNS5_1CILi1EEES8_S8_EEENS6_IJNS7_ILi128EEENS7_ILi160EEENS7_ILi192EEEEEELi128ENS_12float_e4m3_tEfNS_4arch4Sm90ELb0ELb0ELb0ELb1ELb0ELb0ELb0ELb1ELb1ELb1ELb1ELb0EEENS1_21CollectiveEpilogueFwdINS6_IJSA_SA_SB_EEES9_NS_10bfloat16_tESG_Li256ELb1ELb1ELb1ELb1EEENS1_36VarlenDynamicPersistentTileSchedulerILi128ELi160ELi256ELi128ELb1ELb1ELb1ELb0ELb1ELb1EEEEEEEEEvNT_6ParamsE:
[----:B------:R-:W-:Y:S01]  /*0000*/  LDC R1, c[0x0][0x37c] ;  /* 0x0000df00ff017b82 */ /* 0x000fe20000000800 */
[----:B------:R-:W-:Y:S05]  /*0010*/  EXIT ;  /* 0x000000000000794d */ /* 0x000fea0003800000 */
.L_x_1:
        /* <DEDUP_REMOVED lines=14> */
.L_x_10:


//--------------------- .text._ZN7cutlass13device_kernelIN5flash11enable_sm90INS1_16FlashAttnFwdSm90INS1_25CollectiveMainloopFwdSm90ILi2EN4cute5tupleIJNS5_1CILi1EEES8_S8_EEENS6_IJNS7_ILi128EEENS7_ILi160EEENS7_ILi192EEEEEELi128ENS_12float_e4m3_tEfNS_4arch4Sm90ELb0ELb0ELb0ELb1ELb0ELb1ELb0ELb1ELb1ELb1ELb1ELb0EEENS1_21CollectiveEpilogueFwdINS6_IJSA_SA_SB_EEES9_NS_10bfloat16_tESG_Li256ELb1ELb1ELb1ELb1EEENS1_36VarlenDynamicPersistentTileSchedulerILi128ELi160ELi256ELi128ELb1ELb1ELb1ELb0ELb1ELb1EEEEEEEEEvNT_6ParamsE --------------------------
	.section	.text._ZN7cutlass13device_kernelIN5flash11enable_sm90INS1_16FlashAttnFwdSm90INS1_25CollectiveMainloopFwdSm90ILi2EN4cute5tupleIJNS5_1CILi1EEES8_S8_EEENS6_IJNS7_ILi128EEENS7_ILi160EEENS7_ILi192EEEEEELi128ENS_12float_e4m3_tEfNS_4arch4Sm90ELb0ELb0ELb0ELb1ELb0ELb1ELb0ELb1ELb1ELb1ELb1ELb0EEENS1_21CollectiveEpilogueFwdINS6_IJSA_SA_SB_EEES9_NS_10bfloat16_tESG_Li256ELb1ELb1ELb1ELb1EEENS1_36VarlenDynamicPersistentTileSchedulerILi128ELi160ELi256ELi128ELb1ELb1ELb1ELb0ELb1ELb1EEEEEEEEEvNT_6ParamsE,"ax",@progbits
	.align	128
.text._ZN7cutlass13device_kernelIN5flash11enable_sm90INS1_16FlashAttnFwdSm90INS1_25CollectiveMainloopFwdSm90ILi2EN4cute5tupleIJNS5_1CILi1EEES8_S8_EEENS6_IJNS7_ILi128EEENS7_ILi160EEENS7_ILi192EEEEEELi128ENS_12float_e4m3_tEfNS_4arch4Sm90ELb0ELb0ELb0ELb1ELb0ELb1ELb0ELb1ELb1ELb1ELb1ELb0EEENS1_21CollectiveEpilogueFwdINS6_IJSA_SA_SB_EEES9_NS_10bfloat16_tESG_Li256ELb1ELb1ELb1ELb1EEENS1_36VarlenDynamicPersistentTileSchedulerILi128ELi160ELi256ELi128ELb1ELb1ELb1ELb0ELb1ELb1EEEEEEEEEvNT_6ParamsE:
        .type           _ZN7cutlass13device_kernelIN5flash11enable_sm90INS1_16FlashAttnFwdSm90INS1_25CollectiveMainloopFwdSm90ILi2EN4cute5tupleIJNS5_1CILi1EEES8_S8_EEENS6_IJNS7_ILi128EEENS7_ILi160EEENS7_ILi192EEEEEELi128ENS_12float_e4m3_tEfNS_4arch4Sm90ELb0ELb0ELb0ELb1ELb0ELb1ELb0ELb1ELb1ELb1ELb1ELb0EEENS1_21CollectiveEpilogueFwdINS6_IJSA_SA_SB_EEES9_NS_10bfloat16_tESG_Li256ELb1ELb1ELb1ELb1EEENS1_36VarlenDynamicPersistentTileSchedulerILi128ELi160ELi256ELi128ELb1ELb1ELb1ELb0ELb1ELb1EEEEEEEEEvNT_6ParamsE,@function
        .size           _ZN7cutlass13device_kernelIN5flash11enable_sm90INS1_16FlashAttnFwdSm90INS1_25CollectiveMainloopFwdSm90ILi2EN4cute5tupleIJNS5_1CILi1EEES8_S8_EEENS6_IJNS7_ILi128EEENS7_ILi160EEENS7_ILi192EEEEEELi128ENS_12float_e4m3_tEfNS_4arch4Sm90ELb0ELb0ELb0ELb1ELb0ELb1ELb0ELb1ELb1ELb1ELb1ELb0EEENS1_21CollectiveEpilogueFwdINS6_IJSA_SA_SB_EEES9_NS_10bfloat16_tESG_Li256ELb1ELb1ELb1ELb1EEENS1_36VarlenDynamicPersistentTileSchedulerILi128ELi160ELi256ELi128ELb1ELb1ELb1ELb0ELb1ELb1EEEEEEEEEvNT_6ParamsE,(.L_x_11 - _ZN7cutlass13device_kernelIN5flash11enable_sm90INS1_16FlashAttnFwdSm90INS1_25CollectiveMainloopFwdSm90ILi2EN4cute5tupleIJNS5_1CILi1EEES8_S8_EEENS6_IJNS7_ILi128EEENS7_ILi160EEENS7_ILi192EEEEEELi128ENS_12float_e4m3_tEfNS_4arch4Sm90ELb0ELb0ELb0ELb1ELb0ELb1ELb0ELb1ELb1ELb1ELb1ELb0EEENS1_21CollectiveEpilogueFwdINS6_IJSA_SA_SB_EEES9_NS_10bfloat16_tESG_Li256ELb1ELb1ELb1ELb1EEENS1_36VarlenDynamicPersistentTileSchedulerILi128ELi160ELi256ELi128ELb1ELb1ELb1ELb0ELb1ELb1EEEEEEEEEvNT_6ParamsE)
        .other          _ZN7cutlass13device_kernelIN5flash11enable_sm90INS1_16FlashAttnFwdSm90INS1_25CollectiveMainloopFwdSm90ILi2EN4cute5tupleIJNS5_1CILi1EEES8_S8_EEENS6_IJNS7_ILi128EEENS7_ILi160EEENS7_ILi192EEEEEELi128ENS_12float_e4m3_tEfNS_4arch4Sm90ELb0ELb0ELb0ELb1ELb0ELb1ELb0ELb1ELb1ELb1ELb1ELb0EEENS1_21CollectiveEpilogueFwdINS6_IJSA_SA_SB_EEES9_NS_10bfloat16_tESG_Li256ELb1ELb1ELb1ELb1EEENS1_36VarlenDynamicPersistentTileSchedulerILi128ELi160ELi256ELi128ELb1ELb1ELb1ELb0ELb1ELb1EEEEEEEEEvNT_6ParamsE,@"STO_CUDA_ENTRY STV_DEFAULT"
_ZN7cutlass13device_kernelIN5flash11enable_sm90INS1_16FlashAttnFwdSm90INS1_25CollectiveMainloopFwdSm90ILi2EN4cute5tupleIJNS5_1CILi1EEES8_S8_EEENS6_IJNS7_ILi128EEENS7_ILi160EEENS7_ILi192EEEEEELi128ENS_12float_e4m3_tEfNS_4arch4Sm90ELb0ELb0ELb0ELb1ELb0ELb1ELb0ELb1ELb1ELb1ELb1ELb0EEENS1_21CollectiveEpilogueFwdINS6_IJSA_SA_SB_EEES9_NS_10bfloat16_tESG_Li256ELb1ELb1ELb1ELb1EEENS1_36VarlenDynamicPersistentTileSchedulerILi128ELi160ELi256ELi128ELb1ELb1ELb1ELb0ELb1ELb1EEEEEEEEEvNT_6ParamsE:
[----:B------:R-:W-:Y:S01]  /*0000*/  LDC R1, c[0x0][0x37c] ;  /* 0x0000df00ff017b82 */ /* 0x000fe20000000800 */
[----:B------:R-:W-:Y:S05]  /*0010*/  EXIT ;  /* 0x000000000000794d */ /* 0x000fea0003800000 */
.L_x_2:
        /* <DEDUP_REMOVED lines=14> */
.L_x_11:


//--------------------- .text._ZN7cutlass13device_kernelIN5flash11enable_sm90INS1_16FlashAttnFwdSm90INS1_25CollectiveMainloopFwdSm90ILi2EN4cute5tupleIJNS5_1CILi1EEES8_S8_EEENS6_IJNS7_ILi128EEENS7_ILi160EEENS7_ILi192EEEEEELi128ENS_12float_e4m3_tEfNS_4arch4Sm90ELb0ELb1ELb0ELb0ELb0ELb0ELb0ELb1ELb1ELb1ELb1ELb0EEENS1_21CollectiveEpilogueFwdINS6_IJSA_SA_SB_EEES9_NS_10bfloat16_tESG_Li256ELb0ELb1ELb1ELb1EEENS1_19SingleTileSchedulerILb0ELb1ELb1ELi128EEEEEEEEEvNT_6ParamsE --------------------------
	.section	.text._ZN7cutlass13device_kernelIN5flash11enable_sm90INS1_16FlashAttnFwdSm90INS1_25CollectiveMainloopFwdSm90ILi2EN4cute5tupleIJNS5_1CILi1EEES8_S8_EEENS6_IJNS7_ILi128EEENS7_ILi160EEENS7_ILi192EEEEEELi128ENS_12float_e4m3_tEfNS_4arch4Sm90ELb0ELb1ELb0ELb0ELb0ELb0ELb0ELb1ELb1ELb1ELb1ELb0EEENS1_21CollectiveEpilogueFwdINS6_IJSA_SA_SB_EEES9_NS_10bfloat16_tESG_Li256ELb0ELb1ELb1ELb1EEENS1_19SingleTileSchedulerILb0ELb1ELb1ELi128EEEEEEEEEvNT_6ParamsE,"ax",@progbits
	.align	128
.text._ZN7cutlass13device_kernelIN5flash11enable_sm90INS1_16FlashAttnFwdSm90INS1_25CollectiveMainloopFwdSm90ILi2EN4cute5tupleIJNS5_1CILi1EEES8_S8_EEENS6_IJNS7_ILi128EEENS7_ILi160EEENS7_ILi192EEEEEELi128ENS_12float_e4m3_tEfNS_4arch4Sm90ELb0ELb1ELb0ELb0ELb0ELb0ELb0ELb1ELb1ELb1ELb1ELb0EEENS1_21CollectiveEpilogueFwdINS6_IJSA_SA_SB_EEES9_NS_10bfloat16_tESG_Li256ELb0ELb1ELb1ELb1EEENS1_19SingleTileSchedulerILb0ELb1ELb1ELi128EEEEEEEEEvNT_6ParamsE:
        .type           _ZN7cutlass13device_kernelIN5flash11enable_sm90INS1_16FlashAttnFwdSm90INS1_25CollectiveMainloopFwdSm90ILi2EN4cute5tupleIJNS5_1CILi1EEES8_S8_EEENS6_IJNS7_ILi128EEENS7_ILi160EEENS7_ILi192EEEEEELi128ENS_12float_e4m3_tEfNS_4arch4Sm90ELb0ELb1ELb0ELb0ELb0ELb0ELb0ELb1ELb1ELb1ELb1ELb0EEENS1_21CollectiveEpilogueFwdINS6_IJSA_SA_SB_EEES9_NS_10bfloat16_tESG_Li256ELb0ELb1ELb1ELb1EEENS1_19SingleTileSchedulerILb0ELb1ELb1ELi128EEEEEEEEEvNT_6ParamsE,@function
        .size           _ZN7cutlass13device_kernelIN5flash11enable_sm90INS1_16FlashAttnFwdSm90INS1_25CollectiveMainloopFwdSm90ILi2EN4cute5tupleIJNS5_1CILi1EEES8_S8_EEENS6_IJNS7_ILi128EEENS7_ILi160EEENS7_ILi192EEEEEELi128ENS_12float_e4m3_tEfNS_4arch4Sm90ELb0ELb1ELb0ELb0ELb0ELb0ELb0ELb1ELb1ELb1ELb1ELb0EEENS1_21CollectiveEpilogueFwdINS6_IJSA_SA_SB_EEES9_NS_10bfloat16_tESG_Li256ELb0ELb1ELb1ELb1EEENS1_19SingleTileSchedulerILb0ELb1ELb1ELi128EEEEEEEEEvNT_6ParamsE,(.L_x_12 - _ZN7cutlass13device_kernelIN5flash11enable_sm90INS1_16FlashAttnFwdSm90INS1_25CollectiveMainloopFwdSm90ILi2EN4cute5tupleIJNS5_1CILi1EEES8_S8_EEENS6_IJNS7_ILi128EEENS7_ILi160EEENS7_ILi192EEEEEELi128ENS_12float_e4m3_tEfNS_4arch4Sm90ELb0ELb1ELb0ELb0ELb0ELb0ELb0ELb1ELb1ELb1ELb1ELb0EEENS1_21CollectiveEpilogueFwdINS6_IJSA_SA_SB_EEES9_NS_10bfloat16_tESG_Li256ELb0ELb1ELb1ELb1EEENS1_19SingleTileSchedulerILb0ELb1ELb1ELi128EEEEEEEEEvNT_6ParamsE)
        .other          _ZN7cutlass13device_kernelIN5flash11enable_sm90INS1_16FlashAttnFwdSm90INS1_25CollectiveMainloopFwdSm90ILi2EN4cute5tupleIJNS5_1CILi1EEES8_S8_EEENS6_IJNS7_ILi128EEENS7_ILi160EEENS7_ILi192EEEEEELi128ENS_12float_e4m3_tEfNS_4arch4Sm90ELb0ELb1ELb0ELb0ELb0ELb0ELb0ELb1ELb1ELb1ELb1ELb0EEENS1_21CollectiveEpilogueFwdINS6_IJSA_SA_SB_EEES9_NS_10bfloat16_tESG_Li256ELb0ELb1ELb1ELb1EEENS1_19SingleTileSchedulerILb0ELb1ELb1ELi128EEEEEEEEEvNT_6ParamsE,@"STO_CUDA_ENTRY STV_DEFAULT"
_ZN7cutlass13device_kernelIN5flash11enable_sm90INS1_16FlashAttnFwdSm90INS1_25CollectiveMainloopFwdSm90ILi2EN4cute5tupleIJNS5_1CILi1EEES8_S8_EEENS6_IJNS7_ILi128EEENS7_ILi160EEENS7_ILi192EEEEEELi128ENS_12float_e4m3_tEfNS_4arch4Sm90ELb0ELb1ELb0ELb0ELb0ELb0ELb0ELb1ELb1ELb1ELb1ELb0EEENS1_21CollectiveEpilogueFwdINS6_IJSA_SA_SB_EEES9_NS_10bfloat16_tESG_Li256ELb0ELb1ELb1ELb1EEENS1_19SingleTileSchedulerILb0ELb1ELb1ELi128EEEEEEEEEvNT_6ParamsE:
[----:B------:R-:W-:Y:S01]  /*0000*/  LDC R1, c[0x0][0x37c] ;  /* 0x0000df00ff017b82 */ /* 0x000fe20000000800 */
[----:B------:R-:W-:Y:S05]  /*0010*/  EXIT ;  /* 0x000000000000794d */ /* 0x000fea0003800000 */
.L_x_3:
        /* <DEDUP_REMOVED lines=14> */
.L_x_12:


//--------------------- .text._ZN7cutlass13device_kernelIN5flash11enable_sm90INS1_16FlashAttnFwdSm90INS1_25CollectiveMainloopFwdSm90ILi2EN4cute5tupleIJNS5_1CILi1EEES8_S8_EEENS6_IJNS7_ILi128EEENS7_ILi160EEENS7_ILi192EEEEEELi128ENS_12float_e4m3_tEfNS_4arch4Sm90ELb0ELb1ELb0ELb1ELb0ELb0ELb0ELb1ELb1ELb1ELb1ELb0EEENS1_21CollectiveEpilogueFwdINS6_IJSA_SA_SB_EEES9_NS_10bfloat16_tESG_Li256ELb1ELb1ELb1ELb1EEENS1_36VarlenDynamicPersistentTileSchedulerILi128ELi160ELi256ELi128ELb1ELb1ELb1ELb1ELb0ELb1EEEEEEEEEvNT_6ParamsE --------------------------
	.section	.text._ZN7cutlass13device_kernelIN5flash11enable_sm90INS1_16FlashAttnFwdSm90INS1_25CollectiveMainloopFwdSm90ILi2EN4cute5tupleIJNS5_1CILi1EEES8_S8_EEENS6_IJNS7_ILi128EEENS7_ILi160EEENS7_ILi192EEEEEELi128ENS_12float_e4m3_tEfNS_4arch4Sm90ELb0ELb1ELb0ELb1ELb0ELb0ELb0ELb1ELb1ELb1ELb1ELb0EEENS1_21CollectiveEpilogueFwdINS6_IJSA_SA_SB_EEES9_NS_10bfloat16_tESG_Li256ELb1ELb1ELb1ELb1EEENS1_36VarlenDynamicPersistentTileSchedulerILi128ELi160ELi256ELi128ELb1ELb1ELb1ELb1ELb0ELb1EEEEEEEEEvNT_6ParamsE,"ax",@progbits
	.align	128
.text._ZN7cutlass13device_kernelIN5flash11enable_sm90INS1_16FlashAttnFwdSm90INS1_25CollectiveMainloopFwdSm90ILi2EN4cute5tupleIJNS5_1CILi1EEES8_S8_EEENS6_IJNS7_ILi128EEENS7_ILi160EEENS7_ILi192EEEEEELi128ENS_12float_e4m3_tEfNS_4arch4Sm90ELb0ELb1ELb0ELb1ELb0ELb0ELb0ELb1ELb1ELb1ELb1ELb0EEENS1_21CollectiveEpilogueFwdINS6_IJSA_SA_SB_EEES9_NS_10bfloat16_tESG_Li256ELb1ELb1ELb1ELb1EEENS1_36VarlenDynamicPersistentTileSchedulerILi128ELi160ELi256ELi128ELb1ELb1ELb1ELb1ELb0ELb1EEEEEEEEEvNT_6ParamsE:
        .type           _ZN7cutlass13device_kernelIN5flash11enable_sm90INS1_16FlashAttnFwdSm90INS1_25CollectiveMainloopFwdSm90ILi2EN4cute5tupleIJNS5_1CILi1EEES8_S8_EEENS6_IJNS7_ILi128EEENS7_ILi160EEENS7_ILi192EEEEEELi128ENS_12float_e4m3_tEfNS_4arch4Sm90ELb0ELb1ELb0ELb1ELb0ELb0ELb0ELb1ELb1ELb1ELb1ELb0EEENS1_21CollectiveEpilogueFwdINS6_IJSA_SA_SB_EEES9_NS_10bfloat16_tESG_Li256ELb1ELb1ELb1ELb1EEENS1_36VarlenDynamicPersistentTileSchedulerILi128ELi160ELi256ELi128ELb1ELb1ELb1ELb1ELb0ELb1EEEEEEEEEvNT_6ParamsE,@function
        .size           _ZN7cutlass13device_kernelIN5flash11enable_sm90INS1_16FlashAttnFwdSm90INS1_25CollectiveMainloopFwdSm90ILi2EN4cute5tupleIJNS5_1CILi1EEES8_S8_EEENS6_IJNS7_ILi128EEENS7_ILi160EEENS7_ILi192EEEEEELi128ENS_12float_e4m3_tEfNS_4arch4Sm90ELb0ELb1ELb0ELb1ELb0ELb0ELb0ELb1ELb1ELb1ELb1ELb0EEENS1_21CollectiveEpilogueFwdINS6_IJSA_SA_SB_EEES9_NS_10bfloat16_tESG_Li256ELb1ELb1ELb1ELb1EEENS1_36VarlenDynamicPersistentTileSchedulerILi128ELi160ELi256ELi128ELb1ELb1ELb1ELb1ELb0ELb1EEEEEEEEEvNT_6ParamsE,(.L_x_13 - _ZN7cutlass13device_kernelIN5flash11enable_sm90INS1_16FlashAttnFwdSm90INS1_25CollectiveMainloopFwdSm90ILi2EN4cute5tupleIJNS5_1CILi1EEES8_S8_EEENS6_IJNS7_ILi128EEENS7_ILi160EEENS7_ILi192EEEEEELi128ENS_12float_e4m3_tEfNS_4arch4Sm90ELb0ELb1ELb0ELb1ELb0ELb0ELb0ELb1ELb1ELb1ELb1ELb0EEENS1_21CollectiveEpilogueFwdINS6_IJSA_SA_SB_EEES9_NS_10bfloat16_tESG_Li256ELb1ELb1ELb1ELb1EEENS1_36VarlenDynamicPersistentTileSchedulerILi128ELi160ELi256ELi128ELb1ELb1ELb1ELb1ELb0ELb1EEEEEEEEEvNT_6ParamsE)
        .other          _ZN7cutlass13device_kernelIN5flash11enable_sm90INS1_16FlashAttnFwdSm90INS1_25CollectiveMainloopFwdSm90ILi2EN4cute5tupleIJNS5_1CILi1EEES8_S8_EEENS6_IJNS7_ILi128EEENS7_ILi160EEENS7_ILi192EEEEEELi128ENS_12float_e4m3_tEfNS_4arch4Sm90ELb0ELb1ELb0ELb1ELb0ELb0ELb0ELb1ELb1ELb1ELb1ELb0EEENS1_21CollectiveEpilogueFwdINS6_IJSA_SA_SB_EEES9_NS_10bfloat16_tESG_Li256ELb1ELb1ELb1ELb1EEENS1_36VarlenDynamicPersistentTileSchedulerILi128ELi160ELi256ELi128ELb1ELb1ELb1ELb1ELb0ELb1EEEEEEEEEvNT_6ParamsE,@"STO_CUDA_ENTRY STV_DEFAULT"
_ZN7cutlass13device_kernelIN5flash11enable_sm90INS1_16FlashAttnFwdSm90INS1_25CollectiveMainloopFwdSm90ILi2EN4cute5tupleIJNS5_1CILi1EEES8_S8_EEENS6_IJNS7_ILi128EEENS7_ILi160EEENS7_ILi192EEEEEELi128ENS_12float_e4m3_tEfNS_4arch4Sm90ELb0ELb1ELb0ELb1ELb0ELb0ELb0ELb1ELb1ELb1ELb1ELb0EEENS1_21CollectiveEpilogueFwdINS6_IJSA_SA_SB_EEES9_NS_10bfloat16_tESG_Li256ELb1ELb1ELb1ELb1EEENS1_36VarlenDynamicPersistentTileSchedulerILi128ELi160ELi256ELi128ELb1ELb1ELb1ELb1ELb0ELb1EEEEEEEEEvNT_6ParamsE:
[----:B------:R-:W-:Y:S01]  /*0000*/  LDC R1, c[0x0][0x37c] ;  /* 0x0000df00ff017b82 */ /* 0x000fe20000000800 */
[----:B------:R-:W-:Y:S05]  /*0010*/  EXIT ;  /* 0x000000000000794d */ /* 0x000fea0003800000 */
.L_x_4:
        /* <DEDUP_REMOVED lines=14> */
.L_x_13:


//--------------------- .text._ZN7cutlass13device_kernelIN5flash11enable_sm90INS1_16FlashAttnFwdSm90INS1_25CollectiveMainloopFwdSm90ILi2EN4cute5tupleIJNS5_1CILi1EEES8_S8_EEENS6_IJNS7_ILi128EEENS7_ILi160EEENS7_ILi192EEEEEELi128ENS_12float_e4m3_tEfNS_4arch4Sm90ELb0ELb1ELb0ELb1ELb0ELb1ELb0ELb1ELb1ELb1ELb1ELb0EEENS1_21CollectiveEpilogueFwdINS6_IJSA_SA_SB_EEES9_NS_10bfloat16_tESG_Li256ELb1ELb1ELb1ELb1EEENS1_36VarlenDynamicPersistentTileSchedulerILi128ELi160ELi256ELi128ELb1ELb1ELb1ELb1ELb0ELb1EEEEEEEEEvNT_6ParamsE --------------------------
	.section	.text._ZN7cutlass13device_kernelIN5flash11enable_sm90INS1_16FlashAttnFwdSm90INS1_25CollectiveMainloopFwdSm90ILi2EN4cute5tupleIJNS5_1CILi1EEES8_S8_EEENS6_IJNS7_ILi128EEENS7_ILi160EEENS7_ILi192EEEEEELi128ENS_12float_e4m3_tEfNS_4arch4Sm90ELb0ELb1ELb0ELb1ELb0ELb1ELb0ELb1ELb1ELb1ELb1ELb0EEENS1_21CollectiveEpilogueFwdINS6_IJSA_SA_SB_EEES9_NS_10bfloat16_tESG_Li256ELb1ELb1ELb1ELb1EEENS1_36VarlenDynamicPersistentTileSchedulerILi128ELi160ELi256ELi128ELb1ELb1ELb1ELb1ELb0ELb1EEEEEEEEEvNT_6ParamsE,"ax",@progbits
	.align	128
.text._ZN7cutlass13device_kernelIN5flash11enable_sm90INS1_16FlashAttnFwdSm90INS1_25CollectiveMainloopFwdSm90ILi2EN4cute5tupleIJNS5_1CILi1EEES8_S8_EEENS6_IJNS7_ILi128EEENS7_ILi160EEENS7_ILi192EEEEEELi128ENS_12float_e4m3_tEfNS_4arch4Sm90ELb0ELb1ELb0ELb1ELb0ELb1ELb0ELb1ELb1ELb1ELb1ELb0EEENS1_21CollectiveEpilogueFwdINS6_IJSA_SA_SB_EEES9_NS_10bfloat16_tESG_Li256ELb1ELb1ELb1ELb1EEENS1_36VarlenDynamicPersistentTileSchedulerILi128ELi160ELi256ELi128ELb1ELb1ELb1ELb1ELb0ELb1EEEEEEEEEvNT_6ParamsE:
        .type           _ZN7cutlass13device_kernelIN5flash11enable_sm90INS1_16FlashAttnFwdSm90INS1_25CollectiveMainloopFwdSm90ILi2EN4cute5tupleIJNS5_1CILi1EEES8_S8_EEENS6_IJNS7_ILi128EEENS7_ILi160EEENS7_ILi192EEEEEELi128ENS_12float_e4m3_tEfNS_4arch4Sm90ELb0ELb1ELb0ELb1ELb0ELb1ELb0ELb1ELb1ELb1ELb1ELb0EEENS1_21CollectiveEpilogueFwdINS6_IJSA_SA_SB_EEES9_NS_10bfloat16_tESG_Li256ELb1ELb1ELb1ELb1EEENS1_36VarlenDynamicPersistentTileSchedulerILi128ELi160ELi256ELi128ELb1ELb1ELb1ELb1ELb0ELb1EEEEEEEEEvNT_6ParamsE,@function
        .size           _ZN7cutlass13device_kernelIN5flash11enable_sm90INS1_16FlashAttnFwdSm90INS1_25CollectiveMainloopFwdSm90ILi2EN4cute5tupleIJNS5_1CILi1EEES8_S8_EEENS6_IJNS7_ILi128EEENS7_ILi160EEENS7_ILi192EEEEEELi128ENS_12float_e4m3_tEfNS_4arch4Sm90ELb0ELb1ELb0ELb1ELb0ELb1ELb0ELb1ELb1ELb1ELb1ELb0EEENS1_21CollectiveEpilogueFwdINS6_IJSA_SA_SB_EEES9_NS_10bfloat16_tESG_Li256ELb1ELb1ELb1ELb1EEENS1_36VarlenDynamicPersistentTileSchedulerILi128ELi160ELi256ELi128ELb1ELb1ELb1ELb1ELb0ELb1EEEEEEEEEvNT_6ParamsE,(.L_x_14 - _ZN7cutlass13device_kernelIN5flash11enable_sm90INS1_16FlashAttnFwdSm90INS1_25CollectiveMainloopFwdSm90ILi2EN4cute5tupleIJNS5_1CILi1EEES8_S8_EEENS6_IJNS7_ILi128EEENS7_ILi160EEENS7_ILi192EEEEEELi128ENS_12float_e4m3_tEfNS_4arch4Sm90ELb0ELb1ELb0ELb1ELb0ELb1ELb0ELb1ELb1ELb1ELb1ELb0EEENS1_21CollectiveEpilogueFwdINS6_IJSA_SA_SB_EEES9_NS_10bfloat16_tESG_Li256ELb1ELb1ELb1ELb1EEENS1_36VarlenDynamicPersistentTileSchedulerILi128ELi160ELi256ELi128ELb1ELb1ELb1ELb1ELb0ELb1EEEEEEEEEvNT_6ParamsE)
        .other          _ZN7cutlass13device_kernelIN5flash11enable_sm90INS1_16FlashAttnFwdSm90INS1_25CollectiveMainloopFwdSm90ILi2EN4cute5tupleIJNS5_1CILi1EEES8_S8_EEENS6_IJNS7_ILi128EEENS7_ILi160EEENS7_ILi192EEEEEELi128ENS_12float_e4m3_tEfNS_4arch4Sm90ELb0ELb1ELb0ELb1ELb0ELb1ELb0ELb1ELb1ELb1ELb1ELb0EEENS1_21CollectiveEpilogueFwdINS6_IJSA_SA_SB_EEES9_NS_10bfloat16_tESG_Li256ELb1ELb1ELb1ELb1EEENS1_36VarlenDynamicPersistentTileSchedulerILi128ELi160ELi256ELi128ELb1ELb1ELb1ELb1ELb0ELb1EEEEEEEEEvNT_6ParamsE,@"STO_CUDA_ENTRY STV_DEFAULT"
_ZN7cutlass13device_kernelIN5flash11enable_sm90INS1_16FlashAttnFwdSm90INS1_25CollectiveMainloopFwdSm90ILi2EN4cute5tupleIJNS5_1CILi1EEES8_S8_EEENS6_IJNS7_ILi128EEENS7_ILi160EEENS7_ILi192EEEEEELi128ENS_12float_e4m3_tEfNS_4arch4Sm90ELb0ELb1ELb0ELb1ELb0ELb1ELb0ELb1ELb1ELb1ELb1ELb0EEENS1_21CollectiveEpilogueFwdINS6_IJSA_SA_SB_EEES9_NS_10bfloat16_tESG_Li256ELb1ELb1ELb1ELb1EEENS1_36VarlenDynamicPersistentTileSchedulerILi128ELi160ELi256ELi128ELb1ELb1ELb1ELb1ELb0ELb1EEEEEEEEEvNT_6ParamsE:
[----:B------:R-:W-:Y:S01]  /*0000*/  LDC R1, c[0x0][0x37c] ;  /* 0x0000df00ff017b82 */ /* 0x000fe20000000800 */
[----:B------:R-:W-:Y:S05]  /*0010*/  EXIT ;  /* 0x000000000000794d */ /* 0x000fea0003800000 */
.L_x_5:
        /* <DEDUP_REMOVED lines=14> */
.L_x_14:


//--------------------- .text._ZN7cutlass13device_kernelIN5flash11enable_sm90INS1_16FlashAttnFwdSm90INS1_25CollectiveMainloopFwdSm90ILi2EN4cute5tupleIJNS5_1CILi1EEES8_S8_EEENS6_IJNS7_ILi128EEENS7_ILi160EEENS7_ILi192EEEEEELi128ENS_12float_e4m3_tEfNS_4arch4Sm90ELb1ELb0ELb0ELb0ELb0ELb0ELb0ELb1ELb1ELb1ELb1ELb0EEENS1_21CollectiveEpilogueFwdINS6_IJSA_SA_SB_EEES9_NS_10bfloat16_tESG_Li256ELb0ELb1ELb1ELb1EEENS1_19SingleTileSchedulerILb0ELb1ELb1ELi128EEEEEEEEEvNT_6ParamsE --------------------------
	.section	.text._ZN7cutlass13device_kernelIN5flash11enable_sm90INS1_16FlashAttnFwdSm90INS1_25CollectiveMainloopFwdSm90ILi2EN4cute5tupleIJNS5_1CILi1EEES8_S8_EEENS6_IJNS7_ILi128EEENS7_ILi160EEENS7_ILi192EEEEEELi128ENS_12float_e4m3_tEfNS_4arch4Sm90ELb1ELb0ELb0ELb0ELb0ELb0ELb0ELb1ELb1ELb1ELb1ELb0EEENS1_21CollectiveEpilogueFwdINS6_IJSA_SA_SB_EEES9_NS_10bfloat16_tESG_Li256ELb0ELb1ELb1ELb1EEENS1_19SingleTileSchedulerILb0ELb1ELb1ELi128EEEEEEEEEvNT_6ParamsE,"ax",@progbits
	.align	128
.text._ZN7cutlass13device_kernelIN5flash11enable_sm90INS1_16FlashAttnFwdSm90INS1_25CollectiveMainloopFwdSm90ILi2EN4cute5tupleIJNS5_1CILi1EEES8_S8_EEENS6_IJNS7_ILi128EEENS7_ILi160EEENS7_ILi192EEEEEELi128ENS_12float_e4m3_tEfNS_4arch4Sm90ELb1ELb0ELb0ELb0ELb0ELb0ELb0ELb1ELb1ELb1ELb1ELb0EEENS1_21CollectiveEpilogueFwdINS6_IJSA_SA_SB_EEES9_NS_10bfloat16_tESG_Li256ELb0ELb1ELb1ELb1EEENS1_19SingleTileSchedulerILb0ELb1ELb1ELi128EEEEEEEEEvNT_6ParamsE:
        .type           _ZN7cutlass13device_kernelIN5flash11enable_sm90INS1_16FlashAttnFwdSm90INS1_25CollectiveMainloopFwdSm90ILi2EN4cute5tupleIJNS5_1CILi1EEES8_S8_EEENS6_IJNS7_ILi128EEENS7_ILi160EEENS7_ILi192EEEEEELi128ENS_12float_e4m3_tEfNS_4arch4Sm90ELb1ELb0ELb0ELb0ELb0ELb0ELb0ELb1ELb1ELb1ELb1ELb0EEENS1_21CollectiveEpilogueFwdINS6_IJSA_SA_SB_EEES9_NS_10bfloat16_tESG_Li256ELb0ELb1ELb1ELb1EEENS1_19SingleTileSchedulerILb0ELb1ELb1ELi128EEEEEEEEEvNT_6ParamsE,@function
        .size           _ZN7cutlass13device_kernelIN5flash11enable_sm90INS1_16FlashAttnFwdSm90INS1_25CollectiveMainloopFwdSm90ILi2EN4cute5tupleIJNS5_1CILi1EEES8_S8_EEENS6_IJNS7_ILi128EEENS7_ILi160EEENS7_ILi192EEEEEELi128ENS_12float_e4m3_tEfNS_4arch4Sm90ELb1ELb0ELb0ELb0ELb0ELb0ELb0ELb1ELb1ELb1ELb1ELb0EEENS1_21CollectiveEpilogueFwdINS6_IJSA_SA_SB_EEES9_NS_10bfloat16_tESG_Li256ELb0ELb1ELb1ELb1EEENS1_19SingleTileSchedulerILb0ELb1ELb1ELi128EEEEEEEEEvNT_6ParamsE,(.L_x_15 - _ZN7cutlass13device_kernelIN5flash11enable_sm90INS1_16FlashAttnFwdSm90INS1_25CollectiveMainloopFwdSm90ILi2EN4cute5tupleIJNS5_1CILi1EEES8_S8_EEENS6_IJNS7_ILi128EEENS7_ILi160EEENS7_ILi192EEEEEELi128ENS_12float_e4m3_tEfNS_4arch4Sm90ELb1ELb0ELb0ELb0ELb0ELb0ELb0ELb1ELb1ELb1ELb1ELb0EEENS1_21CollectiveEpilogueFwdINS6_IJSA_SA_SB_EEES9_NS_10bfloat16_tESG_Li256ELb0ELb1ELb1ELb1EEENS1_19SingleTileSchedulerILb0ELb1ELb1ELi128EEEEEEEEEvNT_6ParamsE)
        .other          _ZN7cutlass13device_kernelIN5flash11enable_sm90INS1_16FlashAttnFwdSm90INS1_25CollectiveMainloopFwdSm90ILi2EN4cute5tupleIJNS5_1CILi1EEES8_S8_EEENS6_IJNS7_ILi128EEENS7_ILi160EEENS7_ILi192EEEEEELi128ENS_12float_e4m3_tEfNS_4arch4Sm90ELb1ELb0ELb0ELb0ELb0ELb0ELb0ELb1ELb1ELb1ELb1ELb0EEENS1_21CollectiveEpilogueFwdINS6_IJSA_SA_SB_EEES9_NS_10bfloat16_tESG_Li256ELb0ELb1ELb1ELb1EEENS1_19SingleTileSchedulerILb0ELb1ELb1ELi128EEEEEEEEEvNT_6ParamsE,@"STO_CUDA_ENTRY STV_DEFAULT"
_ZN7cutlass13device_kernelIN5flash11enable_sm90INS1_16FlashAttnFwdSm90INS1_25CollectiveMainloopFwdSm90ILi2EN4cute5tupleIJNS5_1CILi1EEES8_S8_EEENS6_IJNS7_ILi128EEENS7_ILi160EEENS7_ILi192EEEEEELi128ENS_12float_e4m3_tEfNS_4arch4Sm90ELb1ELb0ELb0ELb0ELb0ELb0ELb0ELb1ELb1ELb1ELb1ELb0EEENS1_21CollectiveEpilogueFwdINS6_IJSA_SA_SB_EEES9_NS_10bfloat16_tESG_Li256ELb0ELb1ELb1ELb1EEENS1_19SingleTileSchedulerILb0ELb1ELb1ELi128EEEEEEEEEvNT_6ParamsE:
[----:B------:R-:W-:Y:S01]  /*0000*/  LDC R1, c[0x0][0x37c] ;  /* 0x0000df00ff017b82 */ /* 0x000fe20000000800 */
[----:B------:R-:W-:Y:S05]  /*0010*/  EXIT ;  /* 0x000000000000794d */ /* 0x000fea0003800000 */
.L_x_6:
        /* <DEDUP_REMOVED lines=14> */
.L_x_15:


//--------------------- .text._ZN7cutlass13device_kernelIN5flash11enable_sm90INS1_16FlashAttnFwdSm90INS1_25CollectiveMainloopFwdSm90ILi2EN4cute5tupleIJNS5_1CILi1EEES8_S8_EEENS6_IJNS7_ILi128EEENS7_ILi160EEENS7_ILi192EEEEEELi128ENS_12float_e4m3_tEfNS_4arch4Sm90ELb1ELb0ELb0ELb1ELb0ELb0ELb0ELb1ELb1ELb1ELb1ELb0EEENS1_21CollectiveEpilogueFwdINS6_IJSA_SA_SB_EEES9_NS_10bfloat16_tESG_Li256ELb1ELb1ELb1ELb1EEENS1_36VarlenDynamicPersistentTileSchedulerILi128ELi160ELi256ELi128ELb1ELb1ELb1ELb1ELb1ELb1EEEEEEEEEvNT_6ParamsE --------------------------
	.section	.text._ZN7cutlass13device_kernelIN5flash11enable_sm90INS1_16FlashAttnFwdSm90INS1_25CollectiveMainloopFwdSm90ILi2EN4cute5tupleIJNS5_1CILi1EEES8_S8_EEENS6_IJNS7_ILi128EEENS7_ILi160EEENS7_ILi192EEEEEELi128ENS_12float_e4m3_tEfNS_4arch4Sm90ELb1ELb0ELb0ELb1ELb0ELb0ELb0ELb1ELb1ELb1ELb1ELb0EEENS1_21CollectiveEpilogueFwdINS6_IJSA_SA_SB_EEES9_NS_10bfloat16_tESG_Li256ELb1ELb1ELb1ELb1EEENS1_36VarlenDynamicPersistentTileSchedulerILi128ELi160ELi256ELi128ELb1ELb1ELb1ELb1ELb1ELb1EEEEEEEEEvNT_6ParamsE,"ax",@progbits
	.align	128
.text._ZN7cutlass13device_kernelIN5flash11enable_sm90INS1_16FlashAttnFwdSm90INS1_25CollectiveMainloopFwdSm90ILi2EN4cute5tupleIJNS5_1CILi1EEES8_S8_EEENS6_IJNS7_ILi128EEENS7_ILi160EEENS7_ILi192EEEEEELi128ENS_12float_e4m3_tEfNS_4arch4Sm90ELb1ELb0ELb0ELb1ELb0ELb0ELb0ELb1ELb1ELb1ELb1ELb0EEENS1_21CollectiveEpilogueFwdINS6_IJSA_SA_SB_EEES9_NS_10bfloat16_tESG_Li256ELb1ELb1ELb1ELb1EEENS1_36VarlenDynamicPersistentTileSchedulerILi128ELi160ELi256ELi128ELb1ELb1ELb1ELb1ELb1ELb1EEEEEEEEEvNT_6ParamsE:
        .type           _ZN7cutlass13device_kernelIN5flash11enable_sm90INS1_16FlashAttnFwdSm90INS1_25CollectiveMainloopFwdSm90ILi2EN4cute5tupleIJNS5_1CILi1EEES8_S8_EEENS6_IJNS7_ILi128EEENS7_ILi160EEENS7_ILi192EEEEEELi128ENS_12float_e4m3_tEfNS_4arch4Sm90ELb1ELb0ELb0ELb1ELb0ELb0ELb0ELb1ELb1ELb1ELb1ELb0EEENS1_21CollectiveEpilogueFwdINS6_IJSA_SA_SB_EEES9_NS_10bfloat16_tESG_Li256ELb1ELb1ELb1ELb1EEENS1_36VarlenDynamicPersistentTileSchedulerILi128ELi160ELi256ELi128ELb1ELb1ELb1ELb1ELb1ELb1EEEEEEEEEvNT_6ParamsE,@function
        .size           _ZN7cutlass13device_kernelIN5flash11enable_sm90INS1_16FlashAttnFwdSm90INS1_25CollectiveMainloopFwdSm90ILi2EN4cute5tupleIJNS5_1CILi1EEES8_S8_EEENS6_IJNS7_ILi128EEENS7_ILi160EEENS7_ILi192EEEEEELi128ENS_12float_e4m3_tEfNS_4arch4Sm90ELb1ELb0ELb0ELb1ELb0ELb0ELb0ELb1ELb1ELb1ELb1ELb0EEENS1_21CollectiveEpilogueFwdINS6_IJSA_SA_SB_EEES9_NS_10bfloat16_tESG_Li256ELb1ELb1ELb1ELb1EEENS1_36VarlenDynamicPersistentTileSchedulerILi128ELi160ELi256ELi128ELb1ELb1ELb1ELb1ELb1ELb1EEEEEEEEEvNT_6ParamsE,(.L_x_16 - _ZN7cutlass13device_kernelIN5flash11enable_sm90INS1_16FlashAttnFwdSm90INS1_25CollectiveMainloopFwdSm90ILi2EN4cute5tupleIJNS5_1CILi1EEES8_S8_EEENS6_IJNS7_ILi128EEENS7_ILi160EEENS7_ILi192EEEEEELi128ENS_12float_e4m3_tEfNS_4arch4Sm90ELb1ELb0ELb0ELb1ELb0ELb0ELb0ELb1ELb1ELb1ELb1ELb0EEENS1_21CollectiveEpilogueFwdINS6_IJSA_SA_SB_EEES9_NS_10bfloat16_tESG_Li256ELb1ELb1ELb1ELb1EEENS1_36VarlenDynamicPersistentTileSchedulerILi128ELi160ELi256ELi128ELb1ELb1ELb1ELb1ELb1ELb1EEEEEEEEEvNT_6ParamsE)
        .other          _ZN7cutlass13device_kernelIN5flash11enable_sm90INS1_16FlashAttnFwdSm90INS1_25CollectiveMainloopFwdSm90ILi2EN4cute5tupleIJNS5_1CILi1EEES8_S8_EEENS6_IJNS7_ILi128EEENS7_ILi160EEENS7_ILi192EEEEEELi128ENS_12float_e4m3_tEfNS_4arch4Sm90ELb1ELb0ELb0ELb1ELb0ELb0ELb0ELb1ELb1ELb1ELb1ELb0EEENS1_21CollectiveEpilogueFwdINS6_IJSA_SA_SB_EEES9_NS_10bfloat16_tESG_Li256ELb1ELb1ELb1ELb1EEENS1_36VarlenDynamicPersistentTileSchedulerILi128ELi160ELi256ELi128ELb1ELb1ELb1ELb1ELb1ELb1EEEEEEEEEvNT_6ParamsE,@"STO_CUDA_ENTRY STV_DEFAULT"
_ZN7cutlass13device_kernelIN5flash11enable_sm90INS1_16FlashAttnFwdSm90INS1_25CollectiveMainloopFwdSm90ILi2EN4cute5tupleIJNS5_1CILi1EEES8_S8_EEENS6_IJNS7_ILi128EEENS7_ILi160EEENS7_ILi192EEEEEELi128ENS_12float_e4m3_tEfNS_4arch4Sm90ELb1ELb0ELb0ELb1ELb0ELb0ELb0ELb1ELb1ELb1ELb1ELb0EEENS1_21CollectiveEpilogueFwdINS6_IJSA_SA_SB_EEES9_NS_10bfloat16_tESG_Li256ELb1ELb1ELb1ELb1EEENS1_36VarlenDynamicPersistentTileSchedulerILi128ELi160ELi256ELi128ELb1ELb1ELb1ELb1ELb1ELb1EEEEEEEEEvNT_6ParamsE:
[----:B------:R-:W-:Y:S01]  /*0000*/  LDC R1, c[0x0][0x37c] ;  /* 0x0000df00ff017b82 */ /* 0x000fe20000000800 */
[----:B------:R-:W-:Y:S05]  /*0010*/  EXIT ;  /* 0x000000000000794d */ /* 0x000fea0003800000 */
.L_x_7:
        /* <DEDUP_REMOVED lines=14> */
.L_x_16:


//--------------------- .text._ZN7cutlass13device_kernelIN5flash11enable_sm90INS1_16FlashAttnFwdSm90INS1_25CollectiveMainloopFwdSm90ILi2EN4cute5tupleIJNS5_1CILi1EEES8_S8_EEENS6_IJNS7_ILi128EEENS7_ILi160EEENS7_ILi192EEEEEELi128ENS_12float_e4m3_tEfNS_4arch4Sm90ELb1ELb0ELb0ELb1ELb0ELb1ELb0ELb1ELb1ELb1ELb1ELb0EEENS1_21CollectiveEpilogueFwdINS6_IJSA_SA_SB_EEES9_NS_10bfloat16_tESG_Li256ELb1ELb1ELb1ELb1EEENS1_36VarlenDynamicPersistentTileSchedulerILi128ELi160ELi256ELi128ELb1ELb1ELb1ELb1ELb1ELb1EEEEEEEEEvNT_6ParamsE --------------------------
	.section	.text._ZN7cutlass13device_kernelIN5flash11enable_sm90INS1_16FlashAttnFwdSm90INS1_25CollectiveMainloopFwdSm90ILi2EN4cute5tupleIJNS5_1CILi1EEES8_S8_EEENS6_IJNS7_ILi128EEENS7_ILi160EEENS7_ILi192EEEEEELi128ENS_12float_e4m3_tEfNS_4arch4Sm90ELb1ELb0ELb0ELb1ELb0ELb1ELb0ELb1ELb1ELb1ELb1ELb0EEENS1_21CollectiveEpilogueFwdINS6_IJSA_SA_SB_EEES9_NS_10bfloat16_tESG_Li256ELb1ELb1ELb1ELb1EEENS1_36VarlenDynamicPersistentTileSchedulerILi128ELi160ELi256ELi128ELb1ELb1ELb1ELb1ELb1ELb1EEEEEEEEEvNT_6ParamsE,"ax",@progbits
	.align	128
.text._ZN7cutlass13device_kernelIN5flash11enable_sm90INS1_16FlashAttnFwdSm90INS1_25CollectiveMainloopFwdSm90ILi2EN4cute5tupleIJNS5_1CILi1EEES8_S8_EEENS6_IJNS7_ILi128EEENS7_ILi160EEENS7_ILi192EEEEEELi128ENS_12float_e4m3_tEfNS_4arch4Sm90ELb1ELb0ELb0ELb1ELb0ELb1ELb0ELb1ELb1ELb1ELb1ELb0EEENS1_21CollectiveEpilogueFwdINS6_IJSA_SA_SB_EEES9_NS_10bfloat16_tESG_Li256ELb1ELb1ELb1ELb1EEENS1_36VarlenDynamicPersistentTileSchedulerILi128ELi160ELi256ELi128ELb1ELb1ELb1ELb1ELb1ELb1EEEEEEEEEvNT_6ParamsE:
        .type           _ZN7cutlass13device_kernelIN5flash11enable_sm90INS1_16FlashAttnFwdSm90INS1_25CollectiveMainloopFwdSm90ILi2EN4cute5tupleIJNS5_1CILi1EEES8_S8_EEENS6_IJNS7_ILi128EEENS7_ILi160EEENS7_ILi192EEEEEELi128ENS_12float_e4m3_tEfNS_4arch4Sm90ELb1ELb0ELb0ELb1ELb0ELb1ELb0ELb1ELb1ELb1ELb1ELb0EEENS1_21CollectiveEpilogueFwdINS6_IJSA_SA_SB_EEES9_NS_10bfloat16_tESG_Li256ELb1ELb1ELb1ELb1EEENS1_36VarlenDynamicPersistentTileSchedulerILi128ELi160ELi256ELi128ELb1ELb1ELb1ELb1ELb1ELb1EEEEEEEEEvNT_6ParamsE,@function
        .size           _ZN7cutlass13device_kernelIN5flash11enable_sm90INS1_16FlashAttnFwdSm90INS1_25CollectiveMainloopFwdSm90ILi2EN4cute5tupleIJNS5_1CILi1EEES8_S8_EEENS6_IJNS7_ILi128EEENS7_ILi160EEENS7_ILi192EEEEEELi128ENS_12float_e4m3_tEfNS_4arch4Sm90ELb1ELb0ELb0ELb1ELb0ELb1ELb0ELb1ELb1ELb1ELb1ELb0EEENS1_21CollectiveEpilogueFwdINS6_IJSA_SA_SB_EEES9_NS_10bfloat16_tESG_Li256ELb1ELb1ELb1ELb1EEENS1_36VarlenDynamicPersistentTileSchedulerILi128ELi160ELi256ELi128ELb1ELb1ELb1ELb1ELb1ELb1EEEEEEEEEvNT_6ParamsE,(.L_x_17 - _ZN7cutlass13device_kernelIN5flash11enable_sm90INS1_16FlashAttnFwdSm90INS1_25CollectiveMainloopFwdSm90ILi2EN4cute5tupleIJNS5_1CILi1EEES8_S8_EEENS6_IJNS7_ILi128EEENS7_ILi160EEENS7_ILi192EEEEEELi128ENS_12float_e4m3_tEfNS_4arch4Sm90ELb1ELb0ELb0ELb1ELb0ELb1ELb0ELb1ELb1ELb1ELb1ELb0EEENS1_21CollectiveEpilogueFwdINS6_IJSA_SA_SB_EEES9_NS_10bfloat16_tESG_Li256ELb1ELb1ELb1ELb1EEENS1_36VarlenDynamicPersistentTileSchedulerILi128ELi160ELi256ELi128ELb1ELb1ELb1ELb1ELb1ELb1EEEEEEEEEvNT_6ParamsE)
        .other          _ZN7cutlass13device_kernelIN5flash11enable_sm90INS1_16FlashAttnFwdSm90INS1_25CollectiveMainloopFwdSm90ILi2EN4cute5tupleIJNS5_1CILi1EEES8_S8_EEENS6_IJNS7_ILi128EEENS7_ILi160EEENS7_ILi192EEEEEELi128ENS_12float_e4m3_tEfNS_4arch4Sm90ELb1ELb0ELb0ELb1ELb0ELb1ELb0ELb1ELb1ELb1ELb1ELb0EEENS1_21CollectiveEpilogueFwdINS6_IJSA_SA_SB_EEES9_NS_10bfloat16_tESG_Li256ELb1ELb1ELb1ELb1EEENS1_36VarlenDynamicPersistentTileSchedulerILi128ELi160ELi256ELi128ELb1ELb1ELb1ELb1ELb1ELb1EEEEEEEEEvNT_6ParamsE,@"STO_CUDA_ENTRY STV_DEFAULT"
_ZN7cutlass13device_kernelIN5flash11enable_sm90INS1_16FlashAttnFwdSm90INS1_25CollectiveMainloopFwdSm90ILi2EN4cute5tupleIJNS5_1CILi1EEES8_S8_EEENS6_IJNS7_ILi128EEENS7_ILi160EEENS7_ILi192EEEEEELi128ENS_12float_e4m3_tEfNS_4arch4Sm90ELb1ELb0ELb0ELb1ELb0ELb1ELb0ELb1ELb1ELb1ELb1ELb0EEENS1_21CollectiveEpilogueFwdINS6_IJSA_SA_SB_EEES9_NS_10bfloat16_tESG_Li256ELb1ELb1ELb1ELb1EEENS1_36VarlenDynamicPersistentTileSchedulerILi128ELi160ELi256ELi128ELb1ELb1ELb1ELb1ELb1ELb1EEEEEEEEEvNT_6ParamsE:
[----:B------:R-:W-:Y:S01]  /*0000*/  LDC R1, c[0x0][0x37c] ;  /* 0x0000df00ff017b82 */ /* 0x000fe20000000800 */
[----:B------:R-:W-:Y:S05]  /*0010*/  EXIT ;  /* 0x000000000000794d */ /* 0x000fea0003800000 */
.L_x_8:
        /* <DEDUP_REMOVED lines=14> */
.L_x_17:


//--------------------- .nv.shared.reserved.0     --------------------------
	.section	.nv.shared.reserved.0,"aw",@nobits
	.weak		__nv_reservedSMEM_offset_0_alias
	.size		__nv_reservedSMEM_offset_0_alias, 0, 64
	.other		__nv_reservedSMEM_offset_0_alias,@"STO_CUDA_RESERVED_SHARED STV_DEFAULT"
__nv_reservedSMEM_offset_0_alias:
	.zero		0
	.zero		64


//--------------------- .nv.global                --------------------------
	.section	.nv.global,"aw",@nobits
.nv.global:
	.type		_ZN73_INTERNAL_b2f1931f_37_flash_fwd_hdimdiff_e4m3_split_sm90_cu_49158569_37594cute1_E,@object
	.size		_ZN73_INTERNAL_b2f1931f_37_flash_fwd_hdimdiff_e4m3_split_sm90_cu_49158569_37594cute1_E,(_ZN73_INTERNAL_b2f1931f_37_flash_fwd_hdimdiff_e4m3_split_sm90_cu_49158569_37594cuda3std3__45__cpo6cbeginE - _ZN73_INTERNAL_b2f1931f_37_flash_fwd_hdimdiff_e4m3_split_sm90_cu_49158569_37594cute1_E)
_ZN73_INTERNAL_b2f1931f_37_flash_fwd_hdimdiff_e4m3_split_sm90_cu_49158569_37594cute1_E:
	.zero		1
	.type		_ZN73_INTERNAL_b2f1931f_37_flash_fwd_hdimdiff_e4m3_split_sm90_cu_49158569_37594cuda3std3__45__cpo6cbeginE,@object
	.size		_ZN73_INTERNAL_b2f1931f_37_flash_fwd_hdimdiff_e4m3_split_sm90_cu_49158569_37594cuda3std3__45__cpo6cbeginE,(_ZN73_INTERNAL_b2f1931f_37_flash_fwd_hdimdiff_e4m3_split_sm90_cu_49158569_37594cuda3std3__48in_placeE - _ZN73_INTERNAL_b2f1931f_37_flash_fwd_hdimdiff_e4m3_split_sm90_cu_49158569_37594cuda3std3__45__cpo6cbeginE)
_ZN73_INTERNAL_b2f1931f_37_flash_fwd_hdimdiff_e4m3_split_sm90_cu_49158569_37594cuda3std3__45__cpo6cbeginE:
	.zero		1
	.type		_ZN73_INTERNAL_b2f1931f_37_flash_fwd_hdimdiff_e4m3_split_sm90_cu_49158569_37594cuda3std3__48in_placeE,@object
	.size		_ZN73_INTERNAL_b2f1931f_37_flash_fwd_hdimdiff_e4m3_split_sm90_cu_49158569_37594cuda3std3__48in_placeE,(_ZN73_INTERNAL_b2f1931f_37_flash_fwd_hdimdiff_e4m3_split_sm90_cu_49158569_37594cuda3std6ranges3__45__cpo9iter_moveE - _ZN73_INTERNAL_b2f1931f_37_flash_fwd_hdimdiff_e4m3_split_sm90_cu_49158569_37594cuda3std3__48in_placeE)
_ZN73_INTERNAL_b2f1931f_37_flash_fwd_hdimdiff_e4m3_split_sm90_cu_49158569_37594cuda3std3__48in_placeE:
	.zero		1
	.type		_ZN73_INTERNAL_b2f1931f_37_flash_fwd_hdimdiff_e4m3_split_sm90_cu_49158569_37594cuda3std6ranges3__45__cpo9iter_moveE,@object
	.size		_ZN73_INTERNAL_b2f1931f_37_flash_fwd_hdimdiff_e4m3_split_sm90_cu_49158569_37594cuda3std6ranges3__45__cpo9iter_moveE,(_ZN73_INTERNAL_b2f1931f_37_flash_fwd_hdimdiff_e4m3_split_sm90_cu_49158569_37594cuda3std3__45__cpo5beginE - _ZN73_INTERNAL_b2f1931f_37_flash_fwd_hdimdiff_e4m3_split_sm90_cu_49158569_37594cuda3std6ranges3__45__cpo9iter_moveE)
_ZN73_INTERNAL_b2f1931f_37_flash_fwd_hdimdiff_e4m3_split_sm90_cu_49158569_37594cuda3std6ranges3__45__cpo9iter_moveE:
	.zero		1
	.type		_ZN73_INTERNAL_b2f1931f_37_flash_fwd_hdimdiff_e4m3_split_sm90_cu_49158569_37594cuda3std3__45__cpo5beginE,@object
	.size		_ZN73_INTERNAL_b2f1931f_37_flash_fwd_hdimdiff_e4m3_split_sm90_cu_49158569_37594cuda3std3__45__cpo5beginE,(_ZN73_INTERNAL_b2f1931f_37_flash_fwd_hdimdiff_e4m3_split_sm90_cu_49158569_37594cuda3std3__475_GLOBAL__N__b2f1931f_37_flash_fwd_hdimdiff_e4m3_split_sm90_cu_49158569_37596ignoreE - _ZN73_INTERNAL_b2f1931f_37_flash_fwd_hdimdiff_e4m3_split_sm90_cu_49158569_37594cuda3std3__45__cpo5beginE)
_ZN73_INTERNAL_b2f1931f_37_flash_fwd_hdimdiff_e4m3_split_sm90_cu_49158569_37594cuda3std3__45__cpo5beginE:
	.zero		1
	.type		_ZN73_INTERNAL_b2f1931f_37_flash_fwd_hdimdiff_e4m3_split_sm90_cu_49158569_37594cuda3std3__475_GLOBAL__N__b2f1931f_37_flash_fwd_hdimdiff_e4m3_split_sm90_cu_49158569_37596ignoreE,@object
	.size		_ZN73_INTERNAL_b2f1931f_37_flash_fwd_hdimdiff_e4m3_split_sm90_cu_49158569_37594cuda3std3__475_GLOBAL__N__b2f1931f_37_flash_fwd_hdimdiff_e4m3_split_sm90_cu_49158569_37596ignoreE,(_ZN73_INTERNAL_b2f1931f_37_flash_fwd_hdimdiff_e4m3_split_sm90_cu_49158569_37594cute7productE - _ZN73_INTERNAL_b2f1931f_37_flash_fwd_hdimdiff_e4m3_split_sm90_cu_49158569_37594cuda3std3__475_GLOBAL__N__b2f1931f_37_flash_fwd_hdimdiff_e4m3_split_sm90_cu_49158569_37596ignoreE)
_ZN73_INTERNAL_b2f1931f_37_flash_fwd_hdimdiff_e4m3_split_sm90_cu_49158569_37594cuda3std3__475_GLOBAL__N__b2f1931f_37_flash_fwd_hdimdiff_e4m3_split_sm90_cu_49158569_37596ignoreE:
	.zero		1
	.type		_ZN73_INTERNAL_b2f1931f_37_flash_fwd_hdimdiff_e4m3_split_sm90_cu_49158569_37594cute7productE,@object
	.size		_ZN73_INTERNAL_b2f1931f_37_flash_fwd_hdimdiff_e4m3_split_sm90_cu_49158569_37594cute7productE,(_ZN73_INTERNAL_b2f1931f_37_flash_fwd_hdimdiff_e4m3_split_sm90_cu_49158569_37594cuda3std3__45__cpo3endE - _ZN73_INTERNAL_b2f1931f_37_flash_fwd_hdimdiff_e4m3_split_sm90_cu_49158569_37594cute7productE)
_ZN73_INTERNAL_b2f1931f_37_flash_fwd_hdimdiff_e4m3_split_sm90_cu_49158569_37594cute7productE:
	.zero		1
	.type		_ZN73_INTERNAL_b2f1931f_37_flash_fwd_hdimdiff_e4m3_split_sm90_cu_49158569_37594cuda3std3__45__cpo3endE,@object
	.size		_ZN73_INTERNAL_b2f1931f_37_flash_fwd_hdimdiff_e4m3_split_sm90_cu_49158569_37594cuda3std3__45__cpo3endE,(_ZN73_INTERNAL_b2f1931f_37_flash_fwd_hdimdiff_e4m3_split_sm90_cu_49158569_37594cuda3std3__419piecewise_constructE - _ZN73_INTERNAL_b2f1931f_37_flash_fwd_hdimdiff_e4m3_split_sm90_cu_49158569_37594cuda3std3__45__cpo3endE)
_ZN73_INTERNAL_b2f1931f_37_flash_fwd_hdimdiff_e4m3_split_sm90_cu_49158569_37594cuda3std3__45__cpo3endE:
	.zero		1
	.type		_ZN73_INTERNAL_b2f1931f_37_flash_fwd_hdimdiff_e4m3_split_sm90_cu_49158569_37594cuda3std3__419piecewise_constructE,@object
	.size		_ZN73_INTERNAL_b2f1931f_37_flash_fwd_hdimdiff_e4m3_split_sm90_cu_49158569_37594cuda3std3__419piecewise_constructE,(_ZN73_INTERNAL_b2f1931f_37_flash_fwd_hdimdiff_e4m3_split_sm90_cu_49158569_37594cuda3std3__45__cpo4cendE - _ZN73_INTERNAL_b2f1931f_37_flash_fwd_hdimdiff_e4m3_split_sm90_cu_49158569_37594cuda3std3__419piecewise_constructE)
_ZN73_INTERNAL_b2f1931f_37_flash_fwd_hdimdiff_e4m3_split_sm90_cu_49158569_37594cuda3std3__419piecewise_constructE:
	.zero		1
	.type		_ZN73_INTERNAL_b2f1931f_37_flash_fwd_hdimdiff_e4m3_split_sm90_cu_49158569_37594cuda3std3__45__cpo4cendE,@object
	.size		_ZN73_INTERNAL_b2f1931f_37_flash_fwd_hdimdiff_e4m3_split_sm90_cu_49158569_37594cuda3std3__45__cpo4cendE,(_ZN73_INTERNAL_b2f1931f_37_flash_fwd_hdimdiff_e4m3_split_sm90_cu_49158569_37594cuda3std6ranges3__45__cpo4swapE - _ZN73_INTERNAL_b2f1931f_37_flash_fwd_hdimdiff_e4m3_split_sm90_cu_49158569_37594cuda3std3__45__cpo4cendE)
_ZN73_INTERNAL_b2f1931f_37_flash_fwd_hdimdiff_e4m3_split_sm90_cu_49158569_37594cuda3std3__45__cpo4cendE:
	.zero		1
	.type		_ZN73_INTERNAL_b2f1931f_37_flash_fwd_hdimdiff_e4m3_split_sm90_cu_49158569_37594cuda3std6ranges3__45__cpo4swapE,@object
	.size		_ZN73_INTERNAL_b2f1931f_37_flash_fwd_hdimdiff_e4m3_split_sm90_cu_49158569_37594cuda3std6ranges3__45__cpo4swapE,(.L_7 - _ZN73_INTERNAL_b2f1931f_37_flash_fwd_hdimdiff_e4m3_split_sm90_cu_49158569_37594cuda3std6ranges3__45__cpo4swapE)
_ZN73_INTERNAL_b2f1931f_37_flash_fwd_hdimdiff_e4m3_split_sm90_cu_49158569_37594cuda3std6ranges3__45__cpo4swapE:
	.zero		1
.L_7:


//--------------------- .nv.constant0._ZN7cutlass13device_kernelIN5flash11enable_sm90INS1_16FlashAttnFwdSm90INS1_25CollectiveMainloopFwdSm90ILi2EN4cute5tupleIJNS5_1CILi1EEES8_S8_EEENS6_IJNS7_ILi128EEENS7_ILi160EEENS7_ILi192EEEEEELi128ENS_12float_e4m3_tEfNS_4arch4Sm90ELb0ELb0ELb0ELb0ELb0ELb0ELb0ELb1ELb1ELb1ELb1ELb0EEENS1_21CollectiveEpilogueFwdINS6_IJSA_SA_SB_EEES9_NS_10bfloat16_tESG_Li256ELb0ELb1ELb1ELb1EEENS1_19SingleTileSchedulerILb0ELb1ELb1ELi128EEEEEEEEEvNT_6ParamsE --------------------------
	.section	.nv.constant0._ZN7cutlass13device_kernelIN5flash11enable_sm90INS1_16FlashAttnFwdSm90INS1_25CollectiveMainloopFwdSm90ILi2EN4cute5tupleIJNS5_1CILi1EEES8_S8_EEENS6_IJNS7_ILi128EEENS7_ILi160EEENS7_ILi192EEEEEELi128ENS_12float_e4m3_tEfNS_4arch4Sm90ELb0ELb0ELb0ELb0ELb0ELb0ELb0ELb1ELb1ELb1ELb1ELb0EEENS1_21CollectiveEpilogueFwdINS6_IJSA_SA_SB_EEES9_NS_10bfloat16_tESG_Li256ELb0ELb1ELb1ELb1EEENS1_19SingleTileSchedulerILb0ELb1ELb1ELi128EEEEEEEEEvNT_6ParamsE,"a",@progbits
	.sectionflags	@""
	.align	4
.nv.constant0._ZN7cutlass13device_kernelIN5flash11enable_sm90INS1_16FlashAttnFwdSm90INS1_25CollectiveMainloopFwdSm90ILi2EN4cute5tupleIJNS5_1CILi1EEES8_S8_EEENS6_IJNS7_ILi128EEENS7_ILi160EEENS7_ILi192EEEEEELi128ENS_12float_e4m3_tEfNS_4arch4Sm90ELb0ELb0ELb0ELb0ELb0ELb0ELb0ELb1ELb1ELb1ELb1ELb0EEENS1_21CollectiveEpilogueFwdINS6_IJSA_SA_SB_EEES9_NS_10bfloat16_tESG_Li256ELb0ELb1ELb1ELb1EEENS1_19SingleTileSchedulerILb0ELb1ELb1ELi128EEEEEEEEEvNT_6ParamsE:
	.zero		3456


//--------------------- .nv.constant0._ZN7cutlass13device_kernelIN5flash11enable_sm90INS1_16FlashAttnFwdSm90INS1_25CollectiveMainloopFwdSm90ILi2EN4cute5tupleIJNS5_1CILi1EEES8_S8_EEENS6_IJNS7_ILi128EEENS7_ILi160EEENS7_ILi192EEEEEELi128ENS_12float_e4m3_tEfNS_4arch4Sm90ELb0ELb0ELb0ELb1ELb0ELb0ELb0ELb1ELb1ELb1ELb1ELb0EEENS1_21CollectiveEpilogueFwdINS6_IJSA_SA_SB_EEES9_NS_10bfloat16_tESG_Li256ELb1ELb1ELb1ELb1EEENS1_36VarlenDynamicPersistentTileSchedulerILi128ELi160ELi256ELi128ELb1ELb1ELb1ELb0ELb1ELb1EEEEEEEEEvNT_6ParamsE --------------------------
	.section	.nv.constant0._ZN7cutlass13device_kernelIN5flash11enable_sm90INS1_16FlashAttnFwdSm90INS1_25CollectiveMainloopFwdSm90ILi2EN4cute5tupleIJNS5_1CILi1EEES8_S8_EEENS6_IJNS7_ILi128EEENS7_ILi160EEENS7_ILi192EEEEEELi128ENS_12float_e4m3_tEfNS_4arch4Sm90ELb0ELb0ELb0ELb1ELb0ELb0ELb0ELb1ELb1ELb1ELb1ELb0EEENS1_21CollectiveEpilogueFwdINS6_IJSA_SA_SB_EEES9_NS_10bfloat16_tESG_Li256ELb1ELb1ELb1ELb1EEENS1_36VarlenDynamicPersistentTileSchedulerILi128ELi160ELi256ELi128ELb1ELb1ELb1ELb0ELb1ELb1EEEEEEEEEvNT_6ParamsE,"a",@progbits
	.sectionflags	@""
	.align	4
.nv.constant0._ZN7cutlass13device_kernelIN5flash11enable_sm90INS1_16FlashAttnFwdSm90INS1_25CollectiveMainloopFwdSm90ILi2EN4cute5tupleIJNS5_1CILi1EEES8_S8_EEENS6_IJNS7_ILi128EEENS7_ILi160EEENS7_ILi192EEEEEELi128ENS_12float_e4m3_tEfNS_4arch4Sm90ELb0ELb0ELb0ELb1ELb0ELb0ELb0ELb1ELb1ELb1ELb1ELb0EEENS1_21CollectiveEpilogueFwdINS6_IJSA_SA_SB_EEES9_NS_10bfloat16_tESG_Li256ELb1ELb1ELb1ELb1EEENS1_36VarlenDynamicPersistentTileSchedulerILi128ELi160ELi256ELi128ELb1ELb1ELb1ELb0ELb1ELb1EEEEEEEEEvNT_6ParamsE:
	.zero		3584


//--------------------- .nv.constant0._ZN7cutlass13device_kernelIN5flash11enable_sm90INS1_16FlashAttnFwdSm90INS1_25CollectiveMainloopFwdSm90ILi2EN4cute5tupleIJNS5_1CILi1EEES8_S8_EEENS6_IJNS7_ILi128EEENS7_ILi160EEENS7_ILi192EEEEEELi128ENS_12float_e4m3_tEfNS_4arch4Sm90ELb0ELb0ELb0ELb1ELb0ELb1ELb0ELb1ELb1ELb1ELb1ELb0EEENS1_21CollectiveEpilogueFwdINS6_IJSA_SA_SB_EEES9_NS_10bfloat16_tESG_Li256ELb1ELb1ELb1ELb1EEENS1_36VarlenDynamicPersistentTileSchedulerILi128ELi160ELi256ELi128ELb1ELb1ELb1ELb0ELb1ELb1EEEEEEEEEvNT_6ParamsE --------------------------
	.section	.nv.constant0._ZN7cutlass13device_kernelIN5flash11enable_sm90INS1_16FlashAttnFwdSm90INS1_25CollectiveMainloopFwdSm90ILi2EN4cute5tupleIJNS5_1CILi1EEES8_S8_EEENS6_IJNS7_ILi128EEENS7_ILi160EEENS7_ILi192EEEEEELi128ENS_12float_e4m3_tEfNS_4arch4Sm90ELb0ELb0ELb0ELb1ELb0ELb1ELb0ELb1ELb1ELb1ELb1ELb0EEENS1_21CollectiveEpilogueFwdINS6_IJSA_SA_SB_EEES9_NS_10bfloat16_tESG_Li256ELb1ELb1ELb1ELb1EEENS1_36VarlenDynamicPersistentTileSchedulerILi128ELi160ELi256ELi128ELb1ELb1ELb1ELb0ELb1ELb1EEEEEEEEEvNT_6ParamsE,"a",@progbits
	.sectionflags	@""
	.align	4
.nv.constant0._ZN7cutlass13device_kernelIN5flash11enable_sm90INS1_16FlashAttnFwdSm90INS1_25CollectiveMainloopFwdSm90ILi2EN4cute5tupleIJNS5_1CILi1EEES8_S8_EEENS6_IJNS7_ILi128EEENS7_ILi160EEENS7_ILi192EEEEEELi128ENS_12float_e4m3_tEfNS_4arch4Sm90ELb0ELb0ELb0ELb1ELb0ELb1ELb0ELb1ELb1ELb1ELb1ELb0EEENS1_21CollectiveEpilogueFwdINS6_IJSA_SA_SB_EEES9_NS_10bfloat16_tESG_Li256ELb1ELb1ELb1ELb1EEENS1_36VarlenDynamicPersistentTileSchedulerILi128ELi160ELi256ELi128ELb1ELb1ELb1ELb0ELb1ELb1EEEEEEEEEvNT_6ParamsE:
	.zero		3584


//--------------------- .nv.constant0._ZN7cutlass13device_kernelIN5flash11enable_sm90INS1_16FlashAttnFwdSm90INS1_25CollectiveMainloopFwdSm90ILi2EN4cute5tupleIJNS5_1CILi1EEES8_S8_EEENS6_IJNS7_ILi128EEENS7_ILi160EEENS7_ILi192EEEEEELi128ENS_12float_e4m3_tEfNS_4arch4Sm90ELb0ELb1ELb0ELb0ELb0ELb0ELb0ELb1ELb1ELb1ELb1ELb0EEENS1_21CollectiveEpilogueFwdINS6_IJSA_SA_SB_EEES9_NS_10bfloat16_tESG_Li256ELb0ELb1ELb1ELb1EEENS1_19SingleTileSchedulerILb0ELb1ELb1ELi128EEEEEEEEEvNT_6ParamsE --------------------------
	.section	.nv.constant0._ZN7cutlass13device_kernelIN5flash11enable_sm90INS1_16FlashAttnFwdSm90INS1_25CollectiveMainloopFwdSm90ILi2EN4cute5tupleIJNS5_1CILi1EEES8_S8_EEENS6_IJNS7_ILi128EEENS7_ILi160EEENS7_ILi192EEEEEELi128ENS_12float_e4m3_tEfNS_4arch4Sm90ELb0ELb1ELb0ELb0ELb0ELb0ELb0ELb1ELb1ELb1ELb1ELb0EEENS1_21CollectiveEpilogueFwdINS6_IJSA_SA_SB_EEES9_NS_10bfloat16_tESG_Li256ELb0ELb1ELb1ELb1EEENS1_19SingleTileSchedulerILb0ELb1ELb1ELi128EEEEEEEEEvNT_6ParamsE,"a",@progbits
	.sectionflags	@""
	.align	4
.nv.constant0._ZN7cutlass13device_kernelIN5flash11enable_sm90INS1_16FlashAttnFwdSm90INS1_25CollectiveMainloopFwdSm90ILi2EN4cute5tupleIJNS5_1CILi1EEES8_S8_EEENS6_IJNS7_ILi128EEENS7_ILi160EEENS7_ILi192EEEEEELi128ENS_12float_e4m3_tEfNS_4arch4Sm90ELb0ELb1ELb0ELb0ELb0ELb0ELb0ELb1ELb1ELb1ELb1ELb0EEENS1_21CollectiveEpilogueFwdINS6_IJSA_SA_SB_EEES9_NS_10bfloat16_tESG_Li256ELb0ELb1ELb1ELb1EEENS1_19SingleTileSchedulerILb0ELb1ELb1ELi128EEEEEEEEEvNT_6ParamsE:
	.zero		3456


//--------------------- .nv.constant0._ZN7cutlass13device_kernelIN5flash11enable_sm90INS1_16FlashAttnFwdSm90INS1_25CollectiveMainloopFwdSm90ILi2EN4cute5tupleIJNS5_1CILi1EEES8_S8_EEENS6_IJNS7_ILi128EEENS7_ILi160EEENS7_ILi192EEEEEELi128ENS_12float_e4m3_tEfNS_4arch4Sm90ELb0ELb1ELb0ELb1ELb0ELb0ELb0ELb1ELb1ELb1ELb1ELb0EEENS1_21CollectiveEpilogueFwdINS6_IJSA_SA_SB_EEES9_NS_10bfloat16_tESG_Li256ELb1ELb1ELb1ELb1EEENS1_36VarlenDynamicPersistentTileSchedulerILi128ELi160ELi256ELi128ELb1ELb1ELb1ELb1ELb0ELb1EEEEEEEEEvNT_6ParamsE --------------------------
	.section	.nv.constant0._ZN7cutlass13device_kernelIN5flash11enable_sm90INS1_16FlashAttnFwdSm90INS1_25CollectiveMainloopFwdSm90ILi2EN4cute5tupleIJNS5_1CILi1EEES8_S8_EEENS6_IJNS7_ILi128EEENS7_ILi160EEENS7_ILi192EEEEEELi128ENS_12float_e4m3_tEfNS_4arch4Sm90ELb0ELb1ELb0ELb1ELb0ELb0ELb0ELb1ELb1ELb1ELb1ELb0EEENS1_21CollectiveEpilogueFwdINS6_IJSA_SA_SB_EEES9_NS_10bfloat16_tESG_Li256ELb1ELb1ELb1ELb1EEENS1_36VarlenDynamicPersistentTileSchedulerILi128ELi160ELi256ELi128ELb1ELb1ELb1ELb1ELb0ELb1EEEEEEEEEvNT_6ParamsE,"a",@progbits
	.sectionflags	@""
	.align	4
.nv.constant0._ZN7cutlass13device_kernelIN5flash11enable_sm90INS1_16FlashAttnFwdSm90INS1_25CollectiveMainloopFwdSm90ILi2EN4cute5tupleIJNS5_1CILi1EEES8_S8_EEENS6_IJNS7_ILi128EEENS7_ILi160EEENS7_ILi192EEEEEELi128ENS_12float_e4m3_tEfNS_4arch4Sm90ELb0ELb1ELb0ELb1ELb0ELb0ELb0ELb1ELb1ELb1ELb1ELb0EEENS1_21CollectiveEpilogueFwdINS6_IJSA_SA_SB_EEES9_NS_10bfloat16_tESG_Li256ELb1ELb1ELb1ELb1EEENS1_36VarlenDynamicPersistentTileSchedulerILi128ELi160ELi256ELi128ELb1ELb1ELb1ELb1ELb0ELb1EEEEEEEEEvNT_6ParamsE:
	.zero		3584


//--------------------- .nv.constant0._ZN7cutlass13device_kernelIN5flash11enable_sm90INS1_16FlashAttnFwdSm90INS1_25CollectiveMainloopFwdSm90ILi2EN4cute5tupleIJNS5_1CILi1EEES8_S8_EEENS6_IJNS7_ILi128EEENS7_ILi160EEENS7_ILi192EEEEEELi128ENS_12float_e4m3_tEfNS_4arch4Sm90ELb0ELb1ELb0ELb1ELb0ELb1ELb0ELb1ELb1ELb1ELb1ELb0EEENS1_21CollectiveEpilogueFwdINS6_IJSA_SA_SB_EEES9_NS_10bfloat16_tESG_Li256ELb1ELb1ELb1ELb1EEENS1_36VarlenDynamicPersistentTileSchedulerILi128ELi160ELi256ELi128ELb1ELb1ELb1ELb1ELb0ELb1EEEEEEEEEvNT_6ParamsE --------------------------
	.section	.nv.constant0._ZN7cutlass13device_kernelIN5flash11enable_sm90INS1_16FlashAttnFwdSm90INS1_25CollectiveMainloopFwdSm90ILi2EN4cute5tupleIJNS5_1CILi1EEES8_S8_EEENS6_IJNS7_ILi128EEENS7_ILi160EEENS7_ILi192EEEEEELi128ENS_12float_e4m3_tEfNS_4arch4Sm90ELb0ELb1ELb0ELb1ELb0ELb1ELb0ELb1ELb1ELb1ELb1ELb0EEENS1_21CollectiveEpilogueFwdINS6_IJSA_SA_SB_EEES9_NS_10bfloat16_tESG_Li256ELb1ELb1ELb1ELb1EEENS1_36VarlenDynamicPersistentTileSchedulerILi128ELi160ELi256ELi128ELb1ELb1ELb1ELb1ELb0ELb1EEEEEEEEEvNT_6ParamsE,"a",@progbits
	.sectionflags	@""
	.align	4
.nv.constant0._ZN7cutlass13device_kernelIN5flash11enable_sm90INS1_16FlashAttnFwdSm90INS1_25CollectiveMainloopFwdSm90ILi2EN4cute5tupleIJNS5_1CILi1EEES8_S8_EEENS6_IJNS7_ILi128EEENS7_ILi160EEENS7_ILi192EEEEEELi128ENS_12float_e4m3_tEfNS_4arch4Sm90ELb0ELb1ELb0ELb1ELb0ELb1ELb0ELb1ELb1ELb1ELb1ELb0EEENS1_21CollectiveEpilogueFwdINS6_IJSA_SA_SB_EEES9_NS_10bfloat16_tESG_Li256ELb1ELb1ELb1ELb1EEENS1_36VarlenDynamicPersistentTileSchedulerILi128ELi160ELi256ELi128ELb1ELb1ELb1ELb1ELb0ELb1EEEEEEEEEvNT_6ParamsE:
	.zero		3584


//--------------------- .nv.constant0._ZN7cutlass13device_kernelIN5flash11enable_sm90INS1_16FlashAttnFwdSm90INS1_25CollectiveMainloopFwdSm90ILi2EN4cute5tupleIJNS5_1CILi1EEES8_S8_EEENS6_IJNS7_ILi128EEENS7_ILi160EEENS7_ILi192EEEEEELi128ENS_12float_e4m3_tEfNS_4arch4Sm90ELb1ELb0ELb0ELb0ELb0ELb0ELb0ELb1ELb1ELb1ELb1ELb0EEENS1_21CollectiveEpilogueFwdINS6_IJSA_SA_SB_EEES9_NS_10bfloat16_tESG_Li256ELb0ELb1ELb1ELb1EEENS1_19SingleTileSchedulerILb0ELb1ELb1ELi128EEEEEEEEEvNT_6ParamsE --------------------------
	.section	.nv.constant0._ZN7cutlass13device_kernelIN5flash11enable_sm90INS1_16FlashAttnFwdSm90INS1_25CollectiveMainloopFwdSm90ILi2EN4cute5tupleIJNS5_1CILi1EEES8_S8_EEENS6_IJNS7_ILi128EEENS7_ILi160EEENS7_ILi192EEEEEELi128ENS_12float_e4m3_tEfNS_4arch4Sm90ELb1ELb0ELb0ELb0ELb0ELb0ELb0ELb1ELb1ELb1ELb1ELb0EEENS1_21CollectiveEpilogueFwdINS6_IJSA_SA_SB_EEES9_NS_10bfloat16_tESG_Li256ELb0ELb1ELb1ELb1EEENS1_19SingleTileSchedulerILb0ELb1ELb1ELi128EEEEEEEEEvNT_6ParamsE,"a",@progbits
	.sectionflags	@""
	.align	4
.nv.constant0._ZN7cutlass13device_kernelIN5flash11enable_sm90INS1_16FlashAttnFwdSm90INS1_25CollectiveMainloopFwdSm90ILi2EN4cute5tupleIJNS5_1CILi1EEES8_S8_EEENS6_IJNS7_ILi128EEENS7_ILi160EEENS7_ILi192EEEEEELi128ENS_12float_e4m3_tEfNS_4arch4Sm90ELb1ELb0ELb0ELb0ELb0ELb0ELb0ELb1ELb1ELb1ELb1ELb0EEENS1_21CollectiveEpilogueFwdINS6_IJSA_SA_SB_EEES9_NS_10bfloat16_tESG_Li256ELb0ELb1ELb1ELb1EEENS1_19SingleTileSchedulerILb0ELb1ELb1ELi128EEEEEEEEEvNT_6ParamsE:
	.zero		3456


//--------------------- .nv.constant0._ZN7cutlass13device_kernelIN5flash11enable_sm90INS1_16FlashAttnFwdSm90INS1_25CollectiveMainloopFwdSm90ILi2EN4cute5tupleIJNS5_1CILi1EEES8_S8_EEENS6_IJNS7_ILi128EEENS7_ILi160EEENS7_ILi192EEEEEELi128ENS_12float_e4m3_tEfNS_4arch4Sm90ELb1ELb0ELb0ELb1ELb0ELb0ELb0ELb1ELb1ELb1ELb1ELb0EEENS1_21CollectiveEpilogueFwdINS6_IJSA_SA_SB_EEES9_NS_10bfloat16_tESG_Li256ELb1ELb1ELb1ELb1EEENS1_36VarlenDynamicPersistentTileSchedulerILi128ELi160ELi256ELi128ELb1ELb1ELb1ELb1ELb1ELb1EEEEEEEEEvNT_6ParamsE --------------------------
	.section	.nv.constant0._ZN7cutlass13device_kernelIN5flash11enable_sm90INS1_16FlashAttnFwdSm90INS1_25CollectiveMainloopFwdSm90ILi2EN4cute5tupleIJNS5_1CILi1EEES8_S8_EEENS6_IJNS7_ILi128EEENS7_ILi160EEENS7_ILi192EEEEEELi128ENS_12float_e4m3_tEfNS_4arch4Sm90ELb1ELb0ELb0ELb1ELb0ELb0ELb0ELb1ELb1ELb1ELb1ELb0EEENS1_21CollectiveEpilogueFwdINS6_IJSA_SA_SB_EEES9_NS_10bfloat16_tESG_Li256ELb1ELb1ELb1ELb1EEENS1_36VarlenDynamicPersistentTileSchedulerILi128ELi160ELi256ELi128ELb1ELb1ELb1ELb1ELb1ELb1EEEEEEEEEvNT_6ParamsE,"a",@progbits
	.sectionflags	@""
	.align	4
.nv.constant0._ZN7cutlass13device_kernelIN5flash11enable_sm90INS1_16FlashAttnFwdSm90INS1_25CollectiveMainloopFwdSm90ILi2EN4cute5tupleIJNS5_1CILi1EEES8_S8_EEENS6_IJNS7_ILi128EEENS7_ILi160EEENS7_ILi192EEEEEELi128ENS_12float_e4m3_tEfNS_4arch4Sm90ELb1ELb0ELb0ELb1ELb0ELb0ELb0ELb1ELb1ELb1ELb1ELb0EEENS1_21CollectiveEpilogueFwdINS6_IJSA_SA_SB_EEES9_NS_10bfloat16_tESG_Li256ELb1ELb1ELb1ELb1EEENS1_36VarlenDynamicPersistentTileSchedulerILi128ELi160ELi256ELi128ELb1ELb1ELb1ELb1ELb1ELb1EEEEEEEEEvNT_6ParamsE:
	.zero		3584


//--------------------- .nv.constant0._ZN7cutlass13device_kernelIN5flash11enable_sm90INS1_16FlashAttnFwdSm90INS1_25CollectiveMainloopFwdSm90ILi2EN4cute5tupleIJNS5_1CILi1EEES8_S8_EEENS6_IJNS7_ILi128EEENS7_ILi160EEENS7_ILi192EEEEEELi128ENS_12float_e4m3_tEfNS_4arch4Sm90ELb1ELb0ELb0ELb1ELb0ELb1ELb0ELb1ELb1ELb1ELb1ELb0EEENS1_21CollectiveEpilogueFwdINS6_IJSA_SA_SB_EEES9_NS_10bfloat16_tESG_Li256ELb1ELb1ELb1ELb1EEENS1_36VarlenDynamicPersistentTileSchedulerILi128ELi160ELi256ELi128ELb1ELb1ELb1ELb1ELb1ELb1EEEEEEEEEvNT_6ParamsE --------------------------
	.section	.nv.constant0._ZN7cutlass13device_kernelIN5flash11enable_sm90INS1_16FlashAttnFwdSm90INS1_25CollectiveMainloopFwdSm90ILi2EN4cute5tupleIJNS5_1CILi1EEES8_S8_EEENS6_IJNS7_ILi128EEENS7_ILi160EEENS7_ILi192EEEEEELi128ENS_12float_e4m3_tEfNS_4arch4Sm90ELb1ELb0ELb0ELb1ELb0ELb1ELb0ELb1ELb1ELb1ELb1ELb0EEENS1_21CollectiveEpilogueFwdINS6_IJSA_SA_SB_EEES9_NS_10bfloat16_tESG_Li256ELb1ELb1ELb1ELb1EEENS1_36VarlenDynamicPersistentTileSchedulerILi128ELi160ELi256ELi128ELb1ELb1ELb1ELb1ELb1ELb1EEEEEEEEEvNT_6ParamsE,"a",@progbits
	.sectionflags	@""
	.align	4
.nv.constant0._ZN7cutlass13device_kernelIN5flash11enable_sm90INS1_16FlashAttnFwdSm90INS1_25CollectiveMainloopFwdSm90ILi2EN4cute5tupleIJNS5_1CILi1EEES8_S8_EEENS6_IJNS7_ILi128EEENS7_ILi160EEENS7_ILi192EEEEEELi128ENS_12float_e4m3_tEfNS_4arch4Sm90ELb1ELb0ELb0ELb1ELb0ELb1ELb0ELb1ELb1ELb1ELb1ELb0EEENS1_21CollectiveEpilogueFwdINS6_IJSA_SA_SB_EEES9_NS_10bfloat16_tESG_Li256ELb1ELb1ELb1ELb1EEENS1_36VarlenDynamicPersistentTileSchedulerILi128ELi160ELi256ELi128ELb1ELb1ELb1ELb1ELb1ELb1EEEEEEEEEvNT_6ParamsE:
	.zero		3584


//--------------------- SYMBOLS --------------------------

	.type		.nv.reservedSmem.offset0,@object
	.size		.nv.reservedSmem.offset0,0x4
